// auto-generated by cutlass_sweep.conv — config: {"arch": "sm_100", "cluster_m": 2, "cluster_n": 1, "conv_kind": "wgrad", "dtype": "fp16", "ndim": 2, "tile_k": 32, "tile_m": 256, "tile_n": 64}
#include "cutlass/cutlass.h"
#include "cute/tensor.hpp"
#include "cutlass/kernel_hardware_info.hpp"
#include "cutlass/conv/convolution.h"
#include "cutlass/conv/dispatch_policy.hpp"
#include "cutlass/conv/collective/collective_builder.hpp"
#include "cutlass/conv/kernel/conv_universal.hpp"
#include "cutlass/conv/device/conv_universal_adapter.hpp"
#include "cutlass/epilogue/collective/collective_builder.hpp"

using namespace cute;
using Elem = cutlass::half_t;
using Acc  = float;
using LayoutAB = cutlass::layout::TensorNHWC;
using LayoutC  = cutlass::layout::TensorKCSR;
constexpr auto ConvOp = cutlass::conv::Operator::kWgrad;
using TileShape    = Shape<_256, Shape<_64>, Shape<_32>>;
using ClusterShape = Shape<_2, _1, _1>;

using CollectiveEpilogue = typename cutlass::epilogue::collective::CollectiveBuilder<
    cutlass::arch::Sm100, cutlass::arch::OpClassTensorOp,
    TileShape, ClusterShape,
    cutlass::epilogue::collective::EpilogueTileAuto,
    Acc, Acc,
    Elem, LayoutC, 128 / cutlass::sizeof_bits<Elem>::value,
    Elem, LayoutC, 128 / cutlass::sizeof_bits<Elem>::value,
    cutlass::epilogue::collective::EpilogueScheduleAuto
  >::CollectiveOp;

using CollectiveMainloop = typename cutlass::conv::collective::CollectiveBuilder<
    cutlass::arch::Sm100, cutlass::arch::OpClassTensorOp, ConvOp,
    Elem, LayoutAB, 128 / cutlass::sizeof_bits<Elem>::value,
    Elem, LayoutAB, 128 / cutlass::sizeof_bits<Elem>::value,
    Acc,
    TileShape, ClusterShape,
    cutlass::conv::collective::StageCountAutoCarveout<
        static_cast<int>(sizeof(typename CollectiveEpilogue::SharedStorage))>,
    cutlass::conv::collective::KernelScheduleAuto
  >::CollectiveOp;

using ProblemShape = cutlass::conv::ConvProblemShape<
    ConvOp, CollectiveMainloop::DispatchPolicy::NumSpatialDimensions>;
using ConvKernel = cutlass::conv::kernel::ConvUniversal<
    ProblemShape, CollectiveMainloop, CollectiveEpilogue>;
using Conv = cutlass::conv::device::ConvUniversalAdapter<ConvKernel>;

auto* _anchor = &cutlass::device_kernel<ConvKernel>;


// ===== COMPILED SASS (sm_100a) =====

	.target	sm_100a

	.elftype	@"ET_EXEC"


//--------------------- .note.nv.tkinfo           --------------------------
	.section	.note.nv.tkinfo,"",@"SHT_NOTE"
	.sectionflags	@"SHF_NOTE_NV_TKINFO"
	.tkinfo
        /*0018*/ 	.word	0x00000002
        /*0030*/ 	.string	""
        /*0030*/ 	.string	"ptxas"
        /*0030*/ 	.string	"Cuda compilation tools, release 13.0, V13.0.88"
        /*0030*/ 	.string	"Build cuda_13.0.r13.0/compiler.36424714_0"
        /*0030*/ 	.string	"-arch sm_100a -m 64 "



//--------------------- .note.nv.cuinfo           --------------------------
	.section	.note.nv.cuinfo,"",@"SHT_NOTE"
	.sectionflags	@"SHF_NOTE_NV_CUINFO"
        /*0018*/ 	.short	0x0002
        /*001a*/ 	.short	0x0064
        /*001c*/ 	.short	0x0082
	.zero		2


//--------------------- .nv.info                  --------------------------
	.section	.nv.info,"",@"SHT_CUDA_INFO"
	.align	4


	//----- nvinfo : EIATTR_REGCOUNT
	.align		4
        /*0000*/ 	.byte	0x04, 0x2f
        /*0002*/ 	.short	(.L_19 - .L_18)
	.align		4
.L_18:
        /*0004*/ 	.word	index@(_ZN7cutlass13device_kernelINS_4conv6kernel13ConvUniversalINS1_16ConvProblemShapeILNS1_8OperatorE2ELi2EEENS1_10collective14CollectiveConvINS1_47MainloopSm100TmaUmmaWarpSpecializedImplicitGemmILS5_2ELi20ELi2ELi1ELi2EN4cute5tupleIJNSA_1CILi2EEENSC_ILi1EEESE_EEEEENSB_IJNSC_ILi256EEENSB_IJNSC_ILi64EEEEEENSB_IJNSC_ILi32EEEEEEEEENS_6half_tESN_NSA_8TiledMMAINSA_8MMA_AtomIJNSA_26SM100_MMA_F16BF16_2x1SM_SSISN_SN_fLi256ELi64ELNSA_4UMMA5MajorE1ELSS_1ELNSR_7ScaleInE0ELST_0EEEEEENSA_6LayoutINSB_IJSE_SE_SE_EEENSB_IJNSC_ILi0EEESY_SY_EEEEENSB_IJNSA_10UnderscoreES11_S11_EEEEENS7_6detail27Sm100ImplicitGemmTileTraitsINSA_18SM100_TMA_2SM_LOADENSA_14ComposedLayoutINSA_7SwizzleILi3ELi4ELi3EEENSA_18smem_ptr_flag_bitsILi16EEENSW_INSB_IJSI_NSC_ILi8EEEEEENSB_IJSE_SI_EEEEEEEvEENS15_INSA_25SM100_TMA_2SM_LOAD_IM2COLENS17_INS18_ILi2ELi4ELi3EEES1B_NSW_INSB_IJSK_S1C_EEENSB_IJSE_SK_EEEEEEEvEEEENS_8epilogue10collective18CollectiveEpilogueINS1Q_23Sm100TmaWarpSpecializedILi3ELi2ELi32ELb1ELb0EEEJNSB_IJNSC_ILi128EEESJ_SL_EEENSB_IJNSW_IS1V_SE_EENSW_ISK_SE_EEEEESN_NSB_IJlNSB_IJSE_llEEESY_EEESN_S21_NS1Q_6fusion15FusionCallbacksIS1U_NS22_17LinearCombinationISN_fSN_fLNS_15FloatRoundStyleE2EEES1W_S1Z_JEEENSA_5SM1004TMEM4LOAD26SM100_TMEM_LOAD_32dp32b32xENSA_13SM90_TMA_LOADENS17_IS1J_S1B_NSW_INSB_IJS1C_SK_EEENSB_IJSK_SE_EEEEEEENSA_39AutoVectorizingCopyWithAssumedAlignmentILi128EEENSA_14SM90_TMA_STOREES2G_S2I_S2I_EEEvvEEEEvNT_6ParamsE)
        /*0008*/ 	.word	0x0000007c


	//----- nvinfo : EIATTR_FRAME_SIZE
	.align		4
.L_19:
        /*000c*/ 	.byte	0x04, 0x11
        /*000e*/ 	.short	(.L_21 - .L_20)
	.align		4
.L_20:
        /*0010*/ 	.word	index@($__internal_2_$__cuda_sm10x_tcgen05_guardrail_trap_unallocated_columns_being_dealloced)
        /*0014*/ 	.word	0x00000008


	//----- nvinfo : EIATTR_FRAME_SIZE
	.align		4
.L_21:
        /*0018*/ 	.byte	0x04, 0x11
        /*001a*/ 	.short	(.L_23 - .L_22)
	.align		4
.L_22:
        /*001c*/ 	.word	index@($__internal_1_$__cuda_sm10x_tcgen05_guardrail_trap_phase_invalid_during_alloc)
        /*0020*/ 	.word	0x00000008


	//----- nvinfo : EIATTR_FRAME_SIZE
	.align		4
.L_23:
        /*0024*/ 	.byte	0x04, 0x11
        /*0026*/ 	.short	(.L_25 - .L_24)
	.align		4
.L_24:
        /*0028*/ 	.word	index@($__internal_0_$__cuda_sm10x_tcgen05_guardrail_trap_col_being_dealloced_not_returned_by_alloc)
        /*002c*/ 	.word	0x00000008


	//----- nvinfo : EIATTR_FRAME_SIZE
	.align		4
.L_25:
        /*0030*/ 	.byte	0x04, 0x11
        /*0032*/ 	.short	(.L_27 - .L_26)
	.align		4
.L_26:
        /*0034*/ 	.word	index@(_ZN7cutlass13device_kernelINS_4conv6kernel13ConvUniversalINS1_16ConvProblemShapeILNS1_8OperatorE2ELi2EEENS1_10collective14CollectiveConvINS1_47MainloopSm100TmaUmmaWarpSpecializedImplicitGemmILS5_2ELi20ELi2ELi1ELi2EN4cute5tupleIJNSA_1CILi2EEENSC_ILi1EEESE_EEEEENSB_IJNSC_ILi256EEENSB_IJNSC_ILi64EEEEEENSB_IJNSC_ILi32EEEEEEEEENS_6half_tESN_NSA_8TiledMMAINSA_8MMA_AtomIJNSA_26SM100_MMA_F16BF16_2x1SM_SSISN_SN_fLi256ELi64ELNSA_4UMMA5MajorE1ELSS_1ELNSR_7ScaleInE0ELST_0EEEEEENSA_6LayoutINSB_IJSE_SE_SE_EEENSB_IJNSC_ILi0EEESY_SY_EEEEENSB_IJNSA_10UnderscoreES11_S11_EEEEENS7_6detail27Sm100ImplicitGemmTileTraitsINSA_18SM100_TMA_2SM_LOADENSA_14ComposedLayoutINSA_7SwizzleILi3ELi4ELi3EEENSA_18smem_ptr_flag_bitsILi16EEENSW_INSB_IJSI_NSC_ILi8EEEEEENSB_IJSE_SI_EEEEEEEvEENS15_INSA_25SM100_TMA_2SM_LOAD_IM2COLENS17_INS18_ILi2ELi4ELi3EEES1B_NSW_INSB_IJSK_S1C_EEENSB_IJSE_SK_EEEEEEEvEEEENS_8epilogue10collective18CollectiveEpilogueINS1Q_23Sm100TmaWarpSpecializedILi3ELi2ELi32ELb1ELb0EEEJNSB_IJNSC_ILi128EEESJ_SL_EEENSB_IJNSW_IS1V_SE_EENSW_ISK_SE_EEEEESN_NSB_IJlNSB_IJSE_llEEESY_EEESN_S21_NS1Q_6fusion15FusionCallbacksIS1U_NS22_17LinearCombinationISN_fSN_fLNS_15FloatRoundStyleE2EEES1W_S1Z_JEEENSA_5SM1004TMEM4LOAD26SM100_TMEM_LOAD_32dp32b32xENSA_13SM90_TMA_LOADENS17_IS1J_S1B_NSW_INSB_IJS1C_SK_EEENSB_IJSK_SE_EEEEEEENSA_39AutoVectorizingCopyWithAssumedAlignmentILi128EEENSA_14SM90_TMA_STOREES2G_S2I_S2I_EEEvvEEEEvNT_6ParamsE)
        /*0038*/ 	.word	0x00000008


	//----- nvinfo : EIATTR_MIN_STACK_SIZE
	.align		4
.L_27:
        /*003c*/ 	.byte	0x04, 0x12
        /*003e*/ 	.short	(.L_29 - .L_28)
	.align		4
.L_28:
        /*0040*/ 	.word	index@(_ZN7cutlass13device_kernelINS_4conv6kernel13ConvUniversalINS1_16ConvProblemShapeILNS1_8OperatorE2ELi2EEENS1_10collective14CollectiveConvINS1_47MainloopSm100TmaUmmaWarpSpecializedImplicitGemmILS5_2ELi20ELi2ELi1ELi2EN4cute5tupleIJNSA_1CILi2EEENSC_ILi1EEESE_EEEEENSB_IJNSC_ILi256EEENSB_IJNSC_ILi64EEEEEENSB_IJNSC_ILi32EEEEEEEEENS_6half_tESN_NSA_8TiledMMAINSA_8MMA_AtomIJNSA_26SM100_MMA_F16BF16_2x1SM_SSISN_SN_fLi256ELi64ELNSA_4UMMA5MajorE1ELSS_1ELNSR_7ScaleInE0ELST_0EEEEEENSA_6LayoutINSB_IJSE_SE_SE_EEENSB_IJNSC_ILi0EEESY_SY_EEEEENSB_IJNSA_10UnderscoreES11_S11_EEEEENS7_6detail27Sm100ImplicitGemmTileTraitsINSA_18SM100_TMA_2SM_LOADENSA_14ComposedLayoutINSA_7SwizzleILi3ELi4ELi3EEENSA_18smem_ptr_flag_bitsILi16EEENSW_INSB_IJSI_NSC_ILi8EEEEEENSB_IJSE_SI_EEEEEEEvEENS15_INSA_25SM100_TMA_2SM_LOAD_IM2COLENS17_INS18_ILi2ELi4ELi3EEES1B_NSW_INSB_IJSK_S1C_EEENSB_IJSE_SK_EEEEEEEvEEEENS_8epilogue10collective18CollectiveEpilogueINS1Q_23Sm100TmaWarpSpecializedILi3ELi2ELi32ELb1ELb0EEEJNSB_IJNSC_ILi128EEESJ_SL_EEENSB_IJNSW_IS1V_SE_EENSW_ISK_SE_EEEEESN_NSB_IJlNSB_IJSE_llEEESY_EEESN_S21_NS1Q_6fusion15FusionCallbacksIS1U_NS22_17LinearCombinationISN_fSN_fLNS_15FloatRoundStyleE2EEES1W_S1Z_JEEENSA_5SM1004TMEM4LOAD26SM100_TMEM_LOAD_32dp32b32xENSA_13SM90_TMA_LOADENS17_IS1J_S1B_NSW_INSB_IJS1C_SK_EEENSB_IJSK_SE_EEEEEEENSA_39AutoVectorizingCopyWithAssumedAlignmentILi128EEENSA_14SM90_TMA_STOREES2G_S2I_S2I_EEEvvEEEEvNT_6ParamsE)
        /*0044*/ 	.word	0x00000008
.L_29:


//--------------------- .nv.compat                --------------------------
	.section	.nv.compat,"",@"SHT_CUDA_COMPAT_INFO"
	.align	4
        /*0000*/ 	.byte	0x02, 0x09, 0x01, 0x00, 0x02, 0x02, 0x02, 0x00, 0x02, 0x05, 0x05, 0x00, 0x03, 0x07, 0x01, 0x01
        /*0010*/ 	.byte	0x02, 0x03, 0x01, 0x00, 0x02, 0x06, 0x01, 0x00, 0x04, 0x0b, 0x08, 0x00, 0x09, 0x00, 0x00, 0x00
        /*0020*/ 	.byte	0x00, 0x00, 0x00, 0x00


//--------------------- .nv.info._ZN7cutlass13device_kernelINS_4conv6kernel13ConvUniversalINS1_16ConvProblemShapeILNS1_8OperatorE2ELi2EEENS1_10collective14CollectiveConvINS1_47MainloopSm100TmaUmmaWarpSpecializedImplicitGemmILS5_2ELi20ELi2ELi1ELi2EN4cute5tupleIJNSA_1CILi2EEENSC_ILi1EEESE_EEEEENSB_IJNSC_ILi256EEENSB_IJNSC_ILi64EEEEEENSB_IJNSC_ILi32EEEEEEEEENS_6half_tESN_NSA_8TiledMMAINSA_8MMA_AtomIJNSA_26SM100_MMA_F16BF16_2x1SM_SSISN_SN_fLi256ELi64ELNSA_4UMMA5MajorE1ELSS_1ELNSR_7ScaleInE0ELST_0EEEEEENSA_6LayoutINSB_IJSE_SE_SE_EEENSB_IJNSC_ILi0EEESY_SY_EEEEENSB_IJNSA_10UnderscoreES11_S11_EEEEENS7_6detail27Sm100ImplicitGemmTileTraitsINSA_18SM100_TMA_2SM_LOADENSA_14ComposedLayoutINSA_7SwizzleILi3ELi4ELi3EEENSA_18smem_ptr_flag_bitsILi16EEENSW_INSB_IJSI_NSC_ILi8EEEEEENSB_IJSE_SI_EEEEEEEvEENS15_INSA_25SM100_TMA_2SM_LOAD_IM2COLENS17_INS18_ILi2ELi4ELi3EEES1B_NSW_INSB_IJSK_S1C_EEENSB_IJSE_SK_EEEEEEEvEEEENS_8epilogue10collective18CollectiveEpilogueINS1Q_23Sm100TmaWarpSpecializedILi3ELi2ELi32ELb1ELb0EEEJNSB_IJNSC_ILi128EEESJ_SL_EEENSB_IJNSW_IS1V_SE_EENSW_ISK_SE_EEEEESN_NSB_IJlNSB_IJSE_llEEESY_EEESN_S21_NS1Q_6fusion15FusionCallbacksIS1U_NS22_17LinearCombinationISN_fSN_fLNS_15FloatRoundStyleE2EEES1W_S1Z_JEEENSA_5SM1004TMEM4LOAD26SM100_TMEM_LOAD_32dp32b32xENSA_13SM90_TMA_LOADENS17_IS1J_S1B_NSW_INSB_IJS1C_SK_EEENSB_IJSK_SE_EEEEEEENSA_39AutoVectorizingCopyWithAssumedAlignmentILi128EEENSA_14SM90_TMA_STOREES2G_S2I_S2I_EEEvvEEEEvNT_6ParamsE --------------------------
	.section	.nv.info._ZN7cutlass13device_kernelINS_4conv6kernel13ConvUniversalINS1_16ConvProblemShapeILNS1_8OperatorE2ELi2EEENS1_10collective14CollectiveConvINS1_47MainloopSm100TmaUmmaWarpSpecializedImplicitGemmILS5_2ELi20ELi2ELi1ELi2EN4cute5tupleIJNSA_1CILi2EEENSC_ILi1EEESE_EEEEENSB_IJNSC_ILi256EEENSB_IJNSC_ILi64EEEEEENSB_IJNSC_ILi32EEEEEEEEENS_6half_tESN_NSA_8TiledMMAINSA_8MMA_AtomIJNSA_26SM100_MMA_F16BF16_2x1SM_SSISN_SN_fLi256ELi64ELNSA_4UMMA5MajorE1ELSS_1ELNSR_7ScaleInE0ELST_0EEEEEENSA_6LayoutINSB_IJSE_SE_SE_EEENSB_IJNSC_ILi0EEESY_SY_EEEEENSB_IJNSA_10UnderscoreES11_S11_EEEEENS7_6detail27Sm100ImplicitGemmTileTraitsINSA_18SM100_TMA_2SM_LOADENSA_14ComposedLayoutINSA_7SwizzleILi3ELi4ELi3EEENSA_18smem_ptr_flag_bitsILi16EEENSW_INSB_IJSI_NSC_ILi8EEEEEENSB_IJSE_SI_EEEEEEEvEENS15_INSA_25SM100_TMA_2SM_LOAD_IM2COLENS17_INS18_ILi2ELi4ELi3EEES1B_NSW_INSB_IJSK_S1C_EEENSB_IJSE_SK_EEEEEEEvEEEENS_8epilogue10collective18CollectiveEpilogueINS1Q_23Sm100TmaWarpSpecializedILi3ELi2ELi32ELb1ELb0EEEJNSB_IJNSC_ILi128EEESJ_SL_EEENSB_IJNSW_IS1V_SE_EENSW_ISK_SE_EEEEESN_NSB_IJlNSB_IJSE_llEEESY_EEESN_S21_NS1Q_6fusion15FusionCallbacksIS1U_NS22_17LinearCombinationISN_fSN_fLNS_15FloatRoundStyleE2EEES1W_S1Z_JEEENSA_5SM1004TMEM4LOAD26SM100_TMEM_LOAD_32dp32b32xENSA_13SM90_TMA_LOADENS17_IS1J_S1B_NSW_INSB_IJS1C_SK_EEENSB_IJSK_SE_EEEEEEENSA_39AutoVectorizingCopyWithAssumedAlignmentILi128EEENSA_14SM90_TMA_STOREES2G_S2I_S2I_EEEvvEEEEvNT_6ParamsE,"",@"SHT_CUDA_INFO"
	.sectionflags	@""
	.align	4


	//----- nvinfo : EIATTR_CUDA_API_VERSION
	.align		4
        /*0000*/ 	.byte	0x04, 0x37
        /*0002*/ 	.short	(.L_31 - .L_30)
.L_30:
        /*0004*/ 	.word	0x00000082


	//----- nvinfo : EIATTR_KPARAM_INFO
	.align		4
.L_31:
        /*0008*/ 	.byte	0x04, 0x17
        /*000a*/ 	.short	(.L_33 - .L_32)
.L_32:
        /*000c*/ 	.word	0x00000000
        /*0010*/ 	.short	0x0000
        /*0012*/ 	.short	0x0000
        /*0014*/ 	.byte	0x00, 0xf0, 0x01, 0x20


	//----- nvinfo : EIATTR_AT_ENTRY_FRAGMENTS
	.align		4
.L_33:
        /*0018*/ 	.byte	0x04, 0x4f
        /*001a*/ 	.short	(.L_35 - .L_34)


	//   ....[0]....
.L_34:
        /*001c*/ 	.word	0x00000007


	//----- nvinfo : EIATTR_RESERVED_SMEM_USED
	.align		4
.L_35:
        /*0020*/ 	.byte	0x01, 0x41
	.zero		2


	//----- nvinfo : EIATTR_SPARSE_MMA_MASK
	.align		4
        /*0024*/ 	.byte	0x03, 0x50
        /*0026*/ 	.short	0x0000


	//----- nvinfo : EIATTR_TCGEN05_2CTA_USED
	.align		4
        /*0028*/ 	.byte	0x01, 0x52
	.zero		2


	//----- nvinfo : EIATTR_MAXREG_COUNT
	.align		4
        /*002c*/ 	.byte	0x03, 0x1b
        /*002e*/ 	.short	0x00ff


	//----- nvinfo : EIATTR_NUM_BARRIERS
	.align		4
        /*0030*/ 	.byte	0x02, 0x4c
        /*0032*/ 	.byte	0x07
	.zero		1


	//----- nvinfo : EIATTR_EXTERNS
	.align		4
        /*0034*/ 	.byte	0x04, 0x0f
        /*0036*/ 	.short	(.L_37 - .L_36)


	//   ....[0]....
	.align		4
.L_36:
        /*0038*/ 	.word	index@(__assertfail)


	//----- nvinfo : EIATTR_MERCURY_ISA_VERSION
	.align		4
.L_37:
        /*003c*/ 	.byte	0x03, 0x5f
        /*003e*/ 	.short	0x0101


	//----- nvinfo : EIATTR_INT_WARP_WIDE_INSTR_OFFSETS
	.align		4
        /*0040*/ 	.byte	0x04, 0x31
        /*0042*/ 	.short	(.L_39 - .L_38)


	//   ....[0]....
.L_38:
        /*0044*/ 	.word	0x00000e60


	//   ....[1]....
        /*0048*/ 	.word	0x00000f10


	//   ....[2]....
        /*004c*/ 	.word	0x00004fd0


	//   ....[3]....
        /*0050*/ 	.word	0x00004ff0


	//   ....[4]....
        /*0054*/ 	.word	0x00005020


	//   ....[5]....
        /*0058*/ 	.word	0x00005fd0


	//   ....[6]....
        /*005c*/ 	.word	0x000060d0


	//   ....[7]....
        /*0060*/ 	.word	0x00006240


	//   ....[8]....
        /*0064*/ 	.word	0x00006340


	//----- nvinfo : EIATTR_COOP_GROUP_MASK_REGIDS
	.align		4
.L_39:
        /*0068*/ 	.byte	0x04, 0x29
        /*006a*/ 	.short	(.L_41 - .L_40)


	//   ....[0]....
.L_40:
        /*006c*/ 	.word	0xffffffff


	//   ....[1]....
        /*0070*/ 	.word	0xffffffff


	//   ....[2]....
        /*0074*/ 	.word	0xffffffff


	//   ....[3]....
        /*0078*/ 	.word	0xffffffff


	//   ....[4]....
        /*007c*/ 	.word	0xffffffff


	//   ....[5]....
        /*0080*/ 	.word	0xffffffff


	//   ....[6]....
        /*0084*/ 	.word	0xffffffff


	//   ....[7]....
        /*0088*/ 	.word	0xffffffff


	//   ....[8]....
        /*008c*/ 	.word	0xffffffff


	//   ....[9]....
        /*0090*/ 	.word	0xffffffff


	//   ....[10]....
        /*0094*/ 	.word	0xffffffff


	//   ....[11]....
        /*0098*/ 	.word	0xffffffff


	//   ....[12]....
        /*009c*/ 	.word	0xffffffff


	//----- nvinfo : EIATTR_COOP_GROUP_INSTR_OFFSETS
	.align		4
.L_41:
        /*00a0*/ 	.byte	0x04, 0x28
        /*00a2*/ 	.short	(.L_43 - .L_42)


	//   ....[0]....
.L_42:
        /*00a4*/ 	.word	0x000000d0


	//   ....[1]....
        /*00a8*/ 	.word	0x00000540


	//   ....[2]....
        /*00ac*/ 	.word	0x00000910


	//   ....[3]....
        /*00b0*/ 	.word	0x00000a90


	//   ....[4]....
        /*00b4*/ 	.word	0x00000b90


	//   ....[5]....
        /*00b8*/ 	.word	0x00000ce0


	//   ....[6]....
        /*00bc*/ 	.word	0x00000f80


	//   ....[7]....
        /*00c0*/ 	.word	0x00002970


	//   ....[8]....
        /*00c4*/ 	.word	0x00003fb0


	//   ....[9]....
        /*00c8*/ 	.word	0x00004480


	//   ....[10]....
        /*00cc*/ 	.word	0x000044b0


	//   ....[11]....
        /*00d0*/ 	.word	0x00004ef0


	//   ....[12]....
        /*00d4*/ 	.word	0x000050f0


	//----- nvinfo : EIATTR_VRC_CTA_INIT_COUNT
	.align		4
.L_43:
        /*00d8*/ 	.byte	0x02, 0x4a
        /*00da*/ 	.byte	0x80
	.zero		1


	//----- nvinfo : EIATTR_SYSCALL_OFFSETS
	.align		4
        /*00dc*/ 	.byte	0x04, 0x46
        /*00de*/ 	.short	(.L_45 - .L_44)


	//   ....[0]....
.L_44:
        /*00e0*/ 	.word	0x00007470


	//   ....[1]....
        /*00e4*/ 	.word	0x00007560


	//   ....[2]....
        /*00e8*/ 	.word	0x00007dc0


	//   ....[3]....
        /*00ec*/ 	.word	0x00008a90


	//----- nvinfo : EIATTR_MBARRIER_INSTR_OFFSETS
	.align		4
.L_45:
        /*00f0*/ 	.byte	0x04, 0x39
        /*00f2*/ 	.short	(.L_47 - .L_46)


	//   ....[0]....
.L_46:
        /*00f4*/ 	.word	0x00000670
        /*00f8*/ 	.word	0x000000ff
        /*00fc*/ 	.word	0x00000000
        /*0100*/ 	.short	0x0100
        /*0102*/ 	.byte	0x04
	.zero		1


	//   ....[1]....
        /*0104*/ 	.word	0x00000680
        /*0108*/ 	.word	0x000000ff
        /*010c*/ 	.word	0x000000a0
        /*0110*/ 	.short	0x0100
        /*0112*/ 	.byte	0x04
	.zero		1


	//   ....[2]....
        /*0114*/ 	.word	0x00000690
        /*0118*/ 	.word	0x000000ff
        /*011c*/ 	.word	0x00000008
        /*0120*/ 	.short	0x0100
        /*0122*/ 	.byte	0x04
	.zero		1


	//   ....[3]....
        /*0124*/ 	.word	0x000006a0
        /*0128*/ 	.word	0x000000ff
        /*012c*/ 	.word	0x000000a8
        /*0130*/ 	.short	0x0100
        /*0132*/ 	.byte	0x04
	.zero		1


	//   ....[4]....
        /*0134*/ 	.word	0x000006b0
        /*0138*/ 	.word	0x000000ff
        /*013c*/ 	.word	0x00000010
        /*0140*/ 	.short	0x0100
        /*0142*/ 	.byte	0x04
	.zero		1


	//   ....[5]....
        /*0144*/ 	.word	0x000006c0
        /*0148*/ 	.word	0x000000ff
        /*014c*/ 	.word	0x000000b0
        /*0150*/ 	.short	0x0100
        /*0152*/ 	.byte	0x04
	.zero		1


	//   ....[6]....
        /*0154*/ 	.word	0x000006d0
        /*0158*/ 	.word	0x000000ff
        /*015c*/ 	.word	0x00000018
        /*0160*/ 	.short	0x0100
        /*0162*/ 	.byte	0x04
	.zero		1


	//   ....[7]....
        /*0164*/ 	.word	0x000006e0
        /*0168*/ 	.word	0x000000ff
        /*016c*/ 	.word	0x000000b8
        /*0170*/ 	.short	0x0100
        /*0172*/ 	.byte	0x04
	.zero		1


	//   ....[8]....
        /*0174*/ 	.word	0x000006f0
        /*0178*/ 	.word	0x000000ff
        /*017c*/ 	.word	0x00000020
        /*0180*/ 	.short	0x0100
        /*0182*/ 	.byte	0x04
	.zero		1


	//   ....[9]....
        /*0184*/ 	.word	0x00000700
        /*0188*/ 	.word	0x000000ff
        /*018c*/ 	.word	0x000000c0
        /*0190*/ 	.short	0x0100
        /*0192*/ 	.byte	0x04
	.zero		1


	//   ....[10]....
        /*0194*/ 	.word	0x00000710
        /*0198*/ 	.word	0x000000ff
        /*019c*/ 	.word	0x00000028
        /*01a0*/ 	.short	0x0100
        /*01a2*/ 	.byte	0x04
	.zero		1


	//   ....[11]....
        /*01a4*/ 	.word	0x00000720
        /*01a8*/ 	.word	0x000000ff
        /*01ac*/ 	.word	0x000000c8
        /*01b0*/ 	.short	0x0100
        /*01b2*/ 	.byte	0x04
	.zero		1


	//   ....[12]....
        /*01b4*/ 	.word	0x00000730
        /*01b8*/ 	.word	0x000000ff
        /*01bc*/ 	.word	0x00000030
        /*01c0*/ 	.short	0x0100
        /*01c2*/ 	.byte	0x04
	.zero		1


	//   ....[13]....
        /*01c4*/ 	.word	0x00000740
        /*01c8*/ 	.word	0x000000ff
        /*01cc*/ 	.word	0x000000d0
        /*01d0*/ 	.short	0x0100
        /*01d2*/ 	.byte	0x04
	.zero		1


	//   ....[14]....
        /*01d4*/ 	.word	0x00000750
        /*01d8*/ 	.word	0x000000ff
        /*01dc*/ 	.word	0x00000038
        /*01e0*/ 	.short	0x0100
        /*01e2*/ 	.byte	0x04
	.zero		1


	//   ....[15]....
        /*01e4*/ 	.word	0x00000760
        /*01e8*/ 	.word	0x000000ff
        /*01ec*/ 	.word	0x000000d8
        /*01f0*/ 	.short	0x0100
        /*01f2*/ 	.byte	0x04
	.zero		1


	//   ....[16]....
        /*01f4*/ 	.word	0x00000770
        /*01f8*/ 	.word	0x000000ff
        /*01fc*/ 	.word	0x00000040
        /*0200*/ 	.short	0x0100
        /*0202*/ 	.byte	0x04
	.zero		1


	//   ....[17]....
        /*0204*/ 	.word	0x00000780
        /*0208*/ 	.word	0x000000ff
        /*020c*/ 	.word	0x000000e0
        /*0210*/ 	.short	0x0100
        /*0212*/ 	.byte	0x04
	.zero		1


	//   ....[18]....
        /*0214*/ 	.word	0x00000790
        /*0218*/ 	.word	0x000000ff
        /*021c*/ 	.word	0x00000048
        /*0220*/ 	.short	0x0100
        /*0222*/ 	.byte	0x04
	.zero		1


	//   ....[19]....
        /*0224*/ 	.word	0x000007a0
        /*0228*/ 	.word	0x000000ff
        /*022c*/ 	.word	0x000000e8
        /*0230*/ 	.short	0x0100
        /*0232*/ 	.byte	0x04
	.zero		1


	//   ....[20]....
        /*0234*/ 	.word	0x000007b0
        /*0238*/ 	.word	0x000000ff
        /*023c*/ 	.word	0x00000050
        /*0240*/ 	.short	0x0100
        /*0242*/ 	.byte	0x04
	.zero		1


	//   ....[21]....
        /*0244*/ 	.word	0x000007c0
        /*0248*/ 	.word	0x000000ff
        /*024c*/ 	.word	0x000000f0
        /*0250*/ 	.short	0x0100
        /*0252*/ 	.byte	0x04
	.zero		1


	//   ....[22]....
        /*0254*/ 	.word	0x000007d0
        /*0258*/ 	.word	0x000000ff
        /*025c*/ 	.word	0x00000058
        /*0260*/ 	.short	0x0100
        /*0262*/ 	.byte	0x04
	.zero		1


	//   ....[23]....
        /*0264*/ 	.word	0x000007e0
        /*0268*/ 	.word	0x000000ff
        /*026c*/ 	.word	0x000000f8
        /*0270*/ 	.short	0x0100
        /*0272*/ 	.byte	0x04
	.zero		1


	//   ....[24]....
        /*0274*/ 	.word	0x000007f0
        /*0278*/ 	.word	0x000000ff
        /*027c*/ 	.word	0x00000060
        /*0280*/ 	.short	0x0100
        /*0282*/ 	.byte	0x04
	.zero		1


	//   ....[25]....
        /*0284*/ 	.word	0x00000800
        /*0288*/ 	.word	0x000000ff
        /*028c*/ 	.word	0x00000100
        /*0290*/ 	.short	0x0100
        /*0292*/ 	.byte	0x04
	.zero		1


	//   ....[26]....
        /*0294*/ 	.word	0x00000810
        /*0298*/ 	.word	0x000000ff
        /*029c*/ 	.word	0x00000068
        /*02a0*/ 	.short	0x0100
        /*02a2*/ 	.byte	0x04
	.zero		1


	//   ....[27]....
        /*02a4*/ 	.word	0x00000820
        /*02a8*/ 	.word	0x000000ff
        /*02ac*/ 	.word	0x00000108
        /*02b0*/ 	.short	0x0100
        /*02b2*/ 	.byte	0x04
	.zero		1


	//   ....[28]....
        /*02b4*/ 	.word	0x00000830
        /*02b8*/ 	.word	0x000000ff
        /*02bc*/ 	.word	0x00000070
        /*02c0*/ 	.short	0x0100
        /*02c2*/ 	.byte	0x04
	.zero		1


	//   ....[29]....
        /*02c4*/ 	.word	0x00000840
        /*02c8*/ 	.word	0x000000ff
        /*02cc*/ 	.word	0x00000110
        /*02d0*/ 	.short	0x0100
        /*02d2*/ 	.byte	0x04
	.zero		1


	//   ....[30]....
        /*02d4*/ 	.word	0x00000850
        /*02d8*/ 	.word	0x000000ff
        /*02dc*/ 	.word	0x00000078
        /*02e0*/ 	.short	0x0100
        /*02e2*/ 	.byte	0x04
	.zero		1


	//   ....[31]....
        /*02e4*/ 	.word	0x00000860
        /*02e8*/ 	.word	0x000000ff
        /*02ec*/ 	.word	0x00000118
        /*02f0*/ 	.short	0x0100
        /*02f2*/ 	.byte	0x04
	.zero		1


	//   ....[32]....
        /*02f4*/ 	.word	0x00000870
        /*02f8*/ 	.word	0x000000ff
        /*02fc*/ 	.word	0x00000080
        /*0300*/ 	.short	0x0100
        /*0302*/ 	.byte	0x04
	.zero		1


	//   ....[33]....
        /*0304*/ 	.word	0x00000880
        /*0308*/ 	.word	0x000000ff
        /*030c*/ 	.word	0x00000120
        /*0310*/ 	.short	0x0100
        /*0312*/ 	.byte	0x04
	.zero		1


	//   ....[34]....
        /*0314*/ 	.word	0x00000890
        /*0318*/ 	.word	0x000000ff
        /*031c*/ 	.word	0x00000088
        /*0320*/ 	.short	0x0100
        /*0322*/ 	.byte	0x04
	.zero		1


	//   ....[35]....
        /*0324*/ 	.word	0x000008a0
        /*0328*/ 	.word	0x000000ff
        /*032c*/ 	.word	0x00000128
        /*0330*/ 	.short	0x0100
        /*0332*/ 	.byte	0x04
	.zero		1


	//   ....[36]....
        /*0334*/ 	.word	0x000008b0
        /*0338*/ 	.word	0x000000ff
        /*033c*/ 	.word	0x00000090
        /*0340*/ 	.short	0x0100
        /*0342*/ 	.byte	0x04
	.zero		1


	//   ....[37]....
        /*0344*/ 	.word	0x000008c0
        /*0348*/ 	.word	0x000000ff
        /*034c*/ 	.word	0x00000130
        /*0350*/ 	.short	0x0100
        /*0352*/ 	.byte	0x04
	.zero		1


	//   ....[38]....
        /*0354*/ 	.word	0x000008d0
        /*0358*/ 	.word	0x000000ff
        /*035c*/ 	.word	0x00000098
        /*0360*/ 	.short	0x0100
        /*0362*/ 	.byte	0x04
	.zero		1


	//   ....[39]....
        /*0364*/ 	.word	0x000008e0
        /*0368*/ 	.word	0x000000ff
        /*036c*/ 	.word	0x00000138
        /*0370*/ 	.short	0x0100
        /*0372*/ 	.byte	0x04
	.zero		1


	//   ....[40]....
        /*0374*/ 	.word	0x00000a20
        /*0378*/ 	.word	0x000000ff
        /*037c*/ 	.word	0x00000140
        /*0380*/ 	.short	0x0100
        /*0382*/ 	.byte	0x04
	.zero		1


	//   ....[41]....
        /*0384*/ 	.word	0x00000a30
        /*0388*/ 	.word	0x000000ff
        /*038c*/ 	.word	0x00000158
        /*0390*/ 	.short	0x0100
        /*0392*/ 	.byte	0x04
	.zero		1


	//   ....[42]....
        /*0394*/ 	.word	0x00000a40
        /*0398*/ 	.word	0x000000ff
        /*039c*/ 	.word	0x00000148
        /*03a0*/ 	.short	0x0100
        /*03a2*/ 	.byte	0x04
	.zero		1


	//   ....[43]....
        /*03a4*/ 	.word	0x00000a50
        /*03a8*/ 	.word	0x000000ff
        /*03ac*/ 	.word	0x00000160
        /*03b0*/ 	.short	0x0100
        /*03b2*/ 	.byte	0x04
	.zero		1


	//   ....[44]....
        /*03b4*/ 	.word	0x00000a60
        /*03b8*/ 	.word	0x000000ff
        /*03bc*/ 	.word	0x00000150
        /*03c0*/ 	.short	0x0100
        /*03c2*/ 	.byte	0x04
	.zero		1


	//   ....[45]....
        /*03c4*/ 	.word	0x00000a70
        /*03c8*/ 	.word	0x000000ff
        /*03cc*/ 	.word	0x00000168
        /*03d0*/ 	.short	0x0100
        /*03d2*/ 	.byte	0x04
	.zero		1


	//   ....[46]....
        /*03d4*/ 	.word	0x00000b60
        /*03d8*/ 	.word	0x000000ff
        /*03dc*/ 	.word	0x00000170
        /*03e0*/ 	.short	0x0100
        /*03e2*/ 	.byte	0x04
	.zero		1


	//   ....[47]....
        /*03e4*/ 	.word	0x00000b70
        /*03e8*/ 	.word	0x000000ff
        /*03ec*/ 	.word	0x00000178
        /*03f0*/ 	.short	0x0100
        /*03f2*/ 	.byte	0x04
	.zero		1


	//   ....[48]....
        /*03f4*/ 	.word	0x00000cb0
        /*03f8*/ 	.word	0x000000ff
        /*03fc*/ 	.word	0x00000180
        /*0400*/ 	.short	0x0100
        /*0402*/ 	.byte	0x06
	.zero		1


	//   ....[49]....
        /*0404*/ 	.word	0x00000cc0
        /*0408*/ 	.word	0x000000ff
        /*040c*/ 	.word	0x00000188
        /*0410*/ 	.short	0x0100
        /*0412*/ 	.byte	0x06
	.zero		1


	//   ....[50]....
        /*0414*/ 	.word	0x00000e00
        /*0418*/ 	.word	0x000000ff
        /*041c*/ 	.word	0x00000190
        /*0420*/ 	.short	0x0100
        /*0422*/ 	.byte	0x04
	.zero		1


	//   ....[51]....
        /*0424*/ 	.word	0x00000e10
        /*0428*/ 	.word	0x000000ff
        /*042c*/ 	.word	0x000001a0
        /*0430*/ 	.short	0x0100
        /*0432*/ 	.byte	0x04
	.zero		1


	//   ....[52]....
        /*0434*/ 	.word	0x00000e20
        /*0438*/ 	.word	0x000000ff
        /*043c*/ 	.word	0x00000198
        /*0440*/ 	.short	0x0100
        /*0442*/ 	.byte	0x04
	.zero		1


	//   ....[53]....
        /*0444*/ 	.word	0x00000e30
        /*0448*/ 	.word	0x000000ff
        /*044c*/ 	.word	0x000001a8
        /*0450*/ 	.short	0x0100
        /*0452*/ 	.byte	0x04
	.zero		1


	//   ....[54]....
        /*0454*/ 	.word	0x00000f30
        /*0458*/ 	.word	0x000000ff
        /*045c*/ 	.word	0x000001b0
        /*0460*/ 	.short	0x0100
        /*0462*/ 	.byte	0x06
	.zero		1


	//   ....[55]....
        /*0464*/ 	.word	0x00001d30
        /*0468*/ 	.word	0x000000ff
        /*046c*/ 	.word	0x000000a0
        /*0470*/ 	.short	0x010a
        /*0472*/ 	.byte	0x06
	.zero		1


	//   ....[56]....
        /*0474*/ 	.word	0x00002040
        /*0478*/ 	.word	0x000000ff
        /*047c*/ 	.word	0x000000a0
        /*0480*/ 	.short	0x010a
        /*0482*/ 	.byte	0x0b
	.zero		1


	//   ....[57]....
        /*0484*/ 	.word	0x000021f0
        /*0488*/ 	.word	0x000000ff
        /*048c*/ 	.word	0x000000a0
        /*0490*/ 	.short	0x010a
        /*0492*/ 	.byte	0x08
	.zero		1


	//   ....[58]....
        /*0494*/ 	.word	0x00002420
        /*0498*/ 	.word	0x000000ff
        /*049c*/ 	.word	0x00000178
        /*04a0*/ 	.short	0x0101
        /*04a2*/ 	.byte	0x1b
	.zero		1


	//   ....[59]....
        /*04a4*/ 	.word	0x00002450
        /*04a8*/ 	.word	0x000000ff
        /*04ac*/ 	.word	0x000000a0
        /*04b0*/ 	.short	0x010a
        /*04b2*/ 	.byte	0x04
	.zero		1


	//   ....[60]....
        /*04b4*/ 	.word	0x000025a0
        /*04b8*/ 	.word	0x000000ff
        /*04bc*/ 	.word	0x000000a0
        /*04c0*/ 	.short	0x010a
        /*04c2*/ 	.byte	0x15
	.zero		1


	//   ....[61]....
        /*04c4*/ 	.word	0x00002750
        /*04c8*/ 	.word	0x000000ff
        /*04cc*/ 	.word	0x000000a0
        /*04d0*/ 	.short	0x010a
        /*04d2*/ 	.byte	0x08
	.zero		1


	//   ....[62]....
        /*04d4*/ 	.word	0x00002980
        /*04d8*/ 	.word	0x000000ff
        /*04dc*/ 	.word	0x00000180
        /*04e0*/ 	.short	0x010a
        /*04e2*/ 	.byte	0x1b
	.zero		1


	//   ....[63]....
        /*04e4*/ 	.word	0x00002a40
        /*04e8*/ 	.word	0x000000ff
        /*04ec*/ 	.word	0x00000000
        /*04f0*/ 	.short	0x0101
        /*04f2*/ 	.byte	0x04
	.zero		1


	//   ....[64]....
        /*04f4*/ 	.word	0x00003030
        /*04f8*/ 	.word	0x000000ff
        /*04fc*/ 	.word	0x00000000
        /*0500*/ 	.short	0x010a
        /*0502*/ 	.byte	0x04
	.zero		1


	//   ....[65]....
        /*0504*/ 	.word	0x000030d0
        /*0508*/ 	.word	0x000000ff
        /*050c*/ 	.word	0x00000000
        /*0510*/ 	.short	0x010a
        /*0512*/ 	.byte	0x05
	.zero		1


	//   ....[66]....
        /*0514*/ 	.word	0x00003170
        /*0518*/ 	.word	0x000000ff
        /*051c*/ 	.word	0x00000000
        /*0520*/ 	.short	0x010a
        /*0522*/ 	.byte	0x05
	.zero		1


	//   ....[67]....
        /*0524*/ 	.word	0x00003210
        /*0528*/ 	.word	0x000000ff
        /*052c*/ 	.word	0x00000000
        /*0530*/ 	.short	0x010a
        /*0532*/ 	.byte	0x05
	.zero		1


	//   ....[68]....
        /*0534*/ 	.word	0x000032b0
        /*0538*/ 	.word	0x000000ff
        /*053c*/ 	.word	0x00000000
        /*0540*/ 	.short	0x010a
        /*0542*/ 	.byte	0x05
	.zero		1


	//   ....[69]....
        /*0544*/ 	.word	0x00003350
        /*0548*/ 	.word	0x000000ff
        /*054c*/ 	.word	0x00000000
        /*0550*/ 	.short	0x010a
        /*0552*/ 	.byte	0x05
	.zero		1


	//   ....[70]....
        /*0554*/ 	.word	0x000033f0
        /*0558*/ 	.word	0x000000ff
        /*055c*/ 	.word	0x00000000
        /*0560*/ 	.short	0x010a
        /*0562*/ 	.byte	0x05
	.zero		1


	//   ....[71]....
        /*0564*/ 	.word	0x00003490
        /*0568*/ 	.word	0x000000ff
        /*056c*/ 	.word	0x00000000
        /*0570*/ 	.short	0x010a
        /*0572*/ 	.byte	0x05
	.zero		1


	//   ....[72]....
        /*0574*/ 	.word	0x00003530
        /*0578*/ 	.word	0x000000ff
        /*057c*/ 	.word	0x00000000
        /*0580*/ 	.short	0x010a
        /*0582*/ 	.byte	0x05
	.zero		1


	//   ....[73]....
        /*0584*/ 	.word	0x000035d0
        /*0588*/ 	.word	0x000000ff
        /*058c*/ 	.word	0x00000000
        /*0590*/ 	.short	0x010a
        /*0592*/ 	.byte	0x05
	.zero		1


	//   ....[74]....
        /*0594*/ 	.word	0x00003670
        /*0598*/ 	.word	0x000000ff
        /*059c*/ 	.word	0x00000000
        /*05a0*/ 	.short	0x010a
        /*05a2*/ 	.byte	0x05
	.zero		1


	//   ....[75]....
        /*05a4*/ 	.word	0x00003710
        /*05a8*/ 	.word	0x000000ff
        /*05ac*/ 	.word	0x00000000
        /*05b0*/ 	.short	0x010a
        /*05b2*/ 	.byte	0x05
	.zero		1


	//   ....[76]....
        /*05b4*/ 	.word	0x000037b0
        /*05b8*/ 	.word	0x000000ff
        /*05bc*/ 	.word	0x00000000
        /*05c0*/ 	.short	0x010a
        /*05c2*/ 	.byte	0x05
	.zero		1


	//   ....[77]....
        /*05c4*/ 	.word	0x00003850
        /*05c8*/ 	.word	0x000000ff
        /*05cc*/ 	.word	0x00000000
        /*05d0*/ 	.short	0x010a
        /*05d2*/ 	.byte	0x05
	.zero		1


	//   ....[78]....
        /*05d4*/ 	.word	0x000038f0
        /*05d8*/ 	.word	0x000000ff
        /*05dc*/ 	.word	0x00000000
        /*05e0*/ 	.short	0x010a
        /*05e2*/ 	.byte	0x05
	.zero		1


	//   ....[79]....
        /*05e4*/ 	.word	0x00003990
        /*05e8*/ 	.word	0x000000ff
        /*05ec*/ 	.word	0x00000000
        /*05f0*/ 	.short	0x010a
        /*05f2*/ 	.byte	0x05
	.zero		1


	//   ....[80]....
        /*05f4*/ 	.word	0x00003a30
        /*05f8*/ 	.word	0x000000ff
        /*05fc*/ 	.word	0x00000000
        /*0600*/ 	.short	0x010a
        /*0602*/ 	.byte	0x05
	.zero		1


	//   ....[81]....
        /*0604*/ 	.word	0x00003ad0
        /*0608*/ 	.word	0x000000ff
        /*060c*/ 	.word	0x00000000
        /*0610*/ 	.short	0x010a
        /*0612*/ 	.byte	0x05
	.zero		1


	//   ....[82]....
        /*0614*/ 	.word	0x00003b70
        /*0618*/ 	.word	0x000000ff
        /*061c*/ 	.word	0x00000000
        /*0620*/ 	.short	0x010a
        /*0622*/ 	.byte	0x05
	.zero		1


	//   ....[83]....
        /*0624*/ 	.word	0x00003c20
        /*0628*/ 	.word	0x00000000
        /*062c*/ 	.word	0x00000000
        /*0630*/ 	.short	0x010a
        /*0632*/ 	.byte	0xff
	.zero		1


	//   ....[84]....
        /*0634*/ 	.word	0x00003d70
        /*0638*/ 	.word	0x000000ff
        /*063c*/ 	.word	0x00000188
        /*0640*/ 	.short	0x010a
        /*0642*/ 	.byte	0x04
	.zero		1


	//   ....[85]....
        /*0644*/ 	.word	0x00003e10
        /*0648*/ 	.word	0x000000ff
        /*064c*/ 	.word	0x00000180
        /*0650*/ 	.short	0x010a
        /*0652*/ 	.byte	0x04
	.zero		1


	//   ....[86]....
        /*0654*/ 	.word	0x00003eb0
        /*0658*/ 	.word	0x000000ff
        /*065c*/ 	.word	0x00000000
        /*0660*/ 	.short	0x0101
        /*0662*/ 	.byte	0x05
	.zero		1


	//   ....[87]....
        /*0664*/ 	.word	0x00003ef0
        /*0668*/ 	.word	0x000000ff
        /*066c*/ 	.word	0x00000188
        /*0670*/ 	.short	0x0106
        /*0672*/ 	.byte	0x04
	.zero		1


	//   ....[88]....
        /*0674*/ 	.word	0x00003f30
        /*0678*/ 	.word	0x00000000
        /*067c*/ 	.word	0x00000188
        /*0680*/ 	.short	0x010a
        /*0682*/ 	.byte	0xff
	.zero		1


	//   ....[89]....
        /*0684*/ 	.word	0x00004180
        /*0688*/ 	.word	0x000000ff
        /*068c*/ 	.word	0x00000008
        /*0690*/ 	.short	0x010a
        /*0692*/ 	.byte	0x05
	.zero		1


	//   ....[90]....
        /*0694*/ 	.word	0x000041a0
        /*0698*/ 	.word	0x000000ff
        /*069c*/ 	.word	0x00000008
        /*06a0*/ 	.short	0x010a
        /*06a2*/ 	.byte	0x05
	.zero		1


	//   ....[91]....
        /*06a4*/ 	.word	0x00004330
        /*06a8*/ 	.word	0x000000ff
        /*06ac*/ 	.word	0x00000008
        /*06b0*/ 	.short	0x010a
        /*06b2*/ 	.byte	0x05
	.zero		1


	//   ....[92]....
        /*06b4*/ 	.word	0x00004350
        /*06b8*/ 	.word	0x000000ff
        /*06bc*/ 	.word	0x00000008
        /*06c0*/ 	.short	0x010a
        /*06c2*/ 	.byte	0x05
	.zero		1


	//   ....[93]....
        /*06c4*/ 	.word	0x00004410
        /*06c8*/ 	.word	0x000000ff
        /*06cc*/ 	.word	0x00000000
        /*06d0*/ 	.short	0x0101
        /*06d2*/ 	.byte	0x04
	.zero		1


	//   ....[94]....
        /*06d4*/ 	.word	0x00004730
        /*06d8*/ 	.word	0x000000ff
        /*06dc*/ 	.word	0x00000180
        /*06e0*/ 	.short	0x010a
        /*06e2*/ 	.byte	0x12
	.zero		1


	//   ....[95]....
        /*06e4*/ 	.word	0x000047d0
        /*06e8*/ 	.word	0x000000ff
        /*06ec*/ 	.word	0x00000000
        /*06f0*/ 	.short	0x0101
        /*06f2*/ 	.byte	0x1d
	.zero		1


	//   ....[96]....
        /*06f4*/ 	.word	0x00004800
        /*06f8*/ 	.word	0x000000ff
        /*06fc*/ 	.word	0x000001a0
        /*0700*/ 	.short	0x010a
        /*0702*/ 	.byte	0x17
	.zero		1


	//   ....[97]....
        /*0704*/ 	.word	0x000048e0
        /*0708*/ 	.word	0x000000ff
        /*070c*/ 	.word	0x00000000
        /*0710*/ 	.short	0x010a
        /*0712*/ 	.byte	0x04
	.zero		1


	//   ....[98]....
        /*0714*/ 	.word	0x00004940
        /*0718*/ 	.word	0x000000ff
        /*071c*/ 	.word	0x00000000
        /*0720*/ 	.short	0x010a
        /*0722*/ 	.byte	0x0a
	.zero		1


	//   ....[99]....
        /*0724*/ 	.word	0x00004a70
        /*0728*/ 	.word	0x000000ff
        /*072c*/ 	.word	0x00000000
        /*0730*/ 	.short	0x010a
        /*0732*/ 	.byte	0x04
	.zero		1


	//   ....[100]....
        /*0734*/ 	.word	0x00004ce0
        /*0738*/ 	.word	0x000000ff
        /*073c*/ 	.word	0x00000000
        /*0740*/ 	.short	0x010a
        /*0742*/ 	.byte	0x04
	.zero		1


	//   ....[101]....
        /*0744*/ 	.word	0x00004d80
        /*0748*/ 	.word	0x00000000
        /*074c*/ 	.word	0x00000000
        /*0750*/ 	.short	0x010a
        /*0752*/ 	.byte	0xff
	.zero		1


	//   ....[102]....
        /*0754*/ 	.word	0x00004dc0
        /*0758*/ 	.word	0x00000000
        /*075c*/ 	.word	0x00000000
        /*0760*/ 	.short	0x010a
        /*0762*/ 	.byte	0xff
	.zero		1


	//   ....[103]....
        /*0764*/ 	.word	0x00004e30
        /*0768*/ 	.word	0x000000ff
        /*076c*/ 	.word	0x00000000
        /*0770*/ 	.short	0x0101
        /*0772*/ 	.byte	0x04
	.zero		1


	//   ....[104]....
        /*0774*/ 	.word	0x00004e70
        /*0778*/ 	.word	0x000000ff
        /*077c*/ 	.word	0x000001b0
        /*0780*/ 	.short	0x010a
        /*0782*/ 	.byte	0x12
	.zero		1


	//   ....[105]....
        /*0784*/ 	.word	0x00004ee0
        /*0788*/ 	.word	0x000000ff
        /*078c*/ 	.word	0x00000000
        /*0790*/ 	.short	0x0101
        /*0792*/ 	.byte	0x04
	.zero		1


	//   ....[106]....
        /*0794*/ 	.word	0x000054f0
        /*0798*/ 	.word	0x000000ff
        /*079c*/ 	.word	0x00000180
        /*07a0*/ 	.short	0x010a
        /*07a2*/ 	.byte	0x16
	.zero		1


	//   ....[107]....
        /*07a4*/ 	.word	0x00005580
        /*07a8*/ 	.word	0x000000ff
        /*07ac*/ 	.word	0x00000000
        /*07b0*/ 	.short	0x0101
        /*07b2*/ 	.byte	0x26
	.zero		1


	//   ....[108]....
        /*07b4*/ 	.word	0x00005ac0
        /*07b8*/ 	.word	0x000000ff
        /*07bc*/ 	.word	0x00000178
        /*07c0*/ 	.short	0x010a
        /*07c2*/ 	.byte	0x16
	.zero		1


	//   ....[109]....
        /*07c4*/ 	.word	0x00005fa0
        /*07c8*/ 	.word	0x000000ff
        /*07cc*/ 	.word	0x00000158
        /*07d0*/ 	.short	0x010a
        /*07d2*/ 	.byte	0x04
	.zero		1


	//   ....[110]....
        /*07d4*/ 	.word	0x00006170
        /*07d8*/ 	.word	0x000000ff
        /*07dc*/ 	.word	0x00000140
        /*07e0*/ 	.short	0x010b
        /*07e2*/ 	.byte	0x04
	.zero		1


	//   ....[111]....
        /*07e4*/ 	.word	0x00006180
        /*07e8*/ 	.word	0x000000ff
        /*07ec*/ 	.word	0x00000000
        /*07f0*/ 	.short	0x0101
        /*07f2*/ 	.byte	0x07
	.zero		1


	//   ....[112]....
        /*07f4*/ 	.word	0x000061a0
        /*07f8*/ 	.word	0x000000ff
        /*07fc*/ 	.word	0x00000158
        /*0800*/ 	.short	0x010a
        /*0802*/ 	.byte	0x05
	.zero		1


	//   ....[113]....
        /*0804*/ 	.word	0x000063e0
        /*0808*/ 	.word	0x000000ff
        /*080c*/ 	.word	0x00000140
        /*0810*/ 	.short	0x010b
        /*0812*/ 	.byte	0x05
	.zero		1


	//   ....[114]....
        /*0814*/ 	.word	0x000063f0
        /*0818*/ 	.word	0x000000ff
        /*081c*/ 	.word	0x00000000
        /*0820*/ 	.short	0x0101
        /*0822*/ 	.byte	0x04
	.zero		1


	//   ....[115]....
        /*0824*/ 	.word	0x00006440
        /*0828*/ 	.word	0x000000ff
        /*082c*/ 	.word	0x00000000
        /*0830*/ 	.short	0x010a
        /*0832*/ 	.byte	0x04
	.zero		1


	//   ....[116]....
        /*0834*/ 	.word	0x000064d0
        /*0838*/ 	.word	0x000000ff
        /*083c*/ 	.word	0x00000000
        /*0840*/ 	.short	0x010a
        /*0842*/ 	.byte	0x05
	.zero		1


	//   ....[117]....
        /*0844*/ 	.word	0x00006570
        /*0848*/ 	.word	0x00000000
        /*084c*/ 	.word	0x00000000
        /*0850*/ 	.short	0x010a
        /*0852*/ 	.byte	0xff
	.zero		1


	//   ....[118]....
        /*0854*/ 	.word	0x000068e0
        /*0858*/ 	.word	0x000000ff
        /*085c*/ 	.word	0x00000180
        /*0860*/ 	.short	0x010a
        /*0862*/ 	.byte	0x33
	.zero		1


	//   ....[119]....
        /*0864*/ 	.word	0x000069b0
        /*0868*/ 	.word	0x000000ff
        /*086c*/ 	.word	0x00000000
        /*0870*/ 	.short	0x0101
        /*0872*/ 	.byte	0x04
	.zero		1


	//   ....[120]....
        /*0874*/ 	.word	0x00007a30
        /*0878*/ 	.word	0x00000000
        /*087c*/ 	.word	0x00000140
        /*0880*/ 	.short	0x010a
        /*0882*/ 	.byte	0xff
	.zero		1


	//   ....[121]....
        /*0884*/ 	.word	0x00007a80
        /*0888*/ 	.word	0x0000006b
        /*088c*/ 	.word	0x00000190
        /*0890*/ 	.short	0x010a
        /*0892*/ 	.byte	0xff
	.zero		1


	//   ....[122]....
        /*0894*/ 	.word	0x00007b80
        /*0898*/ 	.word	0x00000000
        /*089c*/ 	.word	0x00000140
        /*08a0*/ 	.short	0x010a
        /*08a2*/ 	.byte	0xff
	.zero		1


	//   ....[123]....
        /*08a4*/ 	.word	0x00007ca0
        /*08a8*/ 	.word	0x0000006b
        /*08ac*/ 	.word	0x00000190
        /*08b0*/ 	.short	0x010a
        /*08b2*/ 	.byte	0xff
	.zero		1


	//   ....[124]....
        /*08b4*/ 	.word	0x000087f0
        /*08b8*/ 	.word	0x00000000
        /*08bc*/ 	.word	0x00000000
        /*08c0*/ 	.short	0x0101
        /*08c2*/ 	.byte	0xff
	.zero		1


	//   ....[125]....
        /*08c4*/ 	.word	0x00008800
        /*08c8*/ 	.word	0x00000003
        /*08cc*/ 	.word	0x00000140
        /*08d0*/ 	.short	0x010a
        /*08d2*/ 	.byte	0xff
	.zero		1


	//   ....[126]....
        /*08d4*/ 	.word	0x000088d0
        /*08d8*/ 	.word	0x00000003
        /*08dc*/ 	.word	0x00000140
        /*08e0*/ 	.short	0x010a
        /*08e2*/ 	.byte	0xff
	.zero		1


	//   ....[127]....
        /*08e4*/ 	.word	0x00008b80
        /*08e8*/ 	.word	0x0000006b
        /*08ec*/ 	.word	0x00000000
        /*08f0*/ 	.short	0x0101
        /*08f2*/ 	.byte	0xff
	.zero		1


	//   ....[128]....
        /*08f4*/ 	.word	0x00009540
        /*08f8*/ 	.word	0x00000002
        /*08fc*/ 	.word	0x00000000
        /*0900*/ 	.short	0x0101
        /*0902*/ 	.byte	0xff
	.zero		1


	//   ....[129]....
        /*0904*/ 	.word	0x000097c0
        /*0908*/ 	.word	0x000000ff
        /*090c*/ 	.word	0x00000000
        /*0910*/ 	.short	0x0101
        /*0912*/ 	.byte	0x04
	.zero		1


	//   ....[130]....
        /*0914*/ 	.word	0x000097f0
        /*0918*/ 	.word	0x00000000
        /*091c*/ 	.word	0x000000a0
        /*0920*/ 	.short	0x010a
        /*0922*/ 	.byte	0xff
	.zero		1


	//   ....[131]....
        /*0924*/ 	.word	0x00009850
        /*0928*/ 	.word	0x00000000
        /*092c*/ 	.word	0x000000a0
        /*0930*/ 	.short	0x010a
        /*0932*/ 	.byte	0xff
	.zero		1


	//   ....[132]....
        /*0934*/ 	.word	0x000098b0
        /*0938*/ 	.word	0x00000000
        /*093c*/ 	.word	0x00000180
        /*0940*/ 	.short	0x010a
        /*0942*/ 	.byte	0xff
	.zero		1


	//   ....[133]....
        /*0944*/ 	.word	0x00009910
        /*0948*/ 	.word	0x00000000
        /*094c*/ 	.word	0x00000000
        /*0950*/ 	.short	0x010a
        /*0952*/ 	.byte	0xff
	.zero		1


	//   ....[134]....
        /*0954*/ 	.word	0x00009970
        /*0958*/ 	.word	0x00000000
        /*095c*/ 	.word	0x00000000
        /*0960*/ 	.short	0x010a
        /*0962*/ 	.byte	0xff
	.zero		1


	//   ....[135]....
        /*0964*/ 	.word	0x000099d0
        /*0968*/ 	.word	0x00000000
        /*096c*/ 	.word	0x00000000
        /*0970*/ 	.short	0x010a
        /*0972*/ 	.byte	0xff
	.zero		1


	//   ....[136]....
        /*0974*/ 	.word	0x00009a30
        /*0978*/ 	.word	0x00000000
        /*097c*/ 	.word	0x00000000
        /*0980*/ 	.short	0x010a
        /*0982*/ 	.byte	0xff
	.zero		1


	//   ....[137]....
        /*0984*/ 	.word	0x00009a90
        /*0988*/ 	.word	0x00000000
        /*098c*/ 	.word	0x00000000
        /*0990*/ 	.short	0x010a
        /*0992*/ 	.byte	0xff
	.zero		1


	//   ....[138]....
        /*0994*/ 	.word	0x00009af0
        /*0998*/ 	.word	0x00000000
        /*099c*/ 	.word	0x00000000
        /*09a0*/ 	.short	0x010a
        /*09a2*/ 	.byte	0xff
	.zero		1


	//   ....[139]....
        /*09a4*/ 	.word	0x00009b50
        /*09a8*/ 	.word	0x00000000
        /*09ac*/ 	.word	0x00000000
        /*09b0*/ 	.short	0x010a
        /*09b2*/ 	.byte	0xff
	.zero		1


	//   ....[140]....
        /*09b4*/ 	.word	0x00009bb0
        /*09b8*/ 	.word	0x00000000
        /*09bc*/ 	.word	0x00000000
        /*09c0*/ 	.short	0x010a
        /*09c2*/ 	.byte	0xff
	.zero		1


	//   ....[141]....
        /*09c4*/ 	.word	0x00009c10
        /*09c8*/ 	.word	0x00000000
        /*09cc*/ 	.word	0x00000000
        /*09d0*/ 	.short	0x010a
        /*09d2*/ 	.byte	0xff
	.zero		1


	//   ....[142]....
        /*09d4*/ 	.word	0x00009c70
        /*09d8*/ 	.word	0x00000000
        /*09dc*/ 	.word	0x00000000
        /*09e0*/ 	.short	0x010a
        /*09e2*/ 	.byte	0xff
	.zero		1


	//   ....[143]....
        /*09e4*/ 	.word	0x00009cd0
        /*09e8*/ 	.word	0x00000000
        /*09ec*/ 	.word	0x00000000
        /*09f0*/ 	.short	0x010a
        /*09f2*/ 	.byte	0xff
	.zero		1


	//   ....[144]....
        /*09f4*/ 	.word	0x00009d30
        /*09f8*/ 	.word	0x00000000
        /*09fc*/ 	.word	0x00000000
        /*0a00*/ 	.short	0x010a
        /*0a02*/ 	.byte	0xff
	.zero		1


	//   ....[145]....
        /*0a04*/ 	.word	0x00009d90
        /*0a08*/ 	.word	0x00000000
        /*0a0c*/ 	.word	0x00000000
        /*0a10*/ 	.short	0x010a
        /*0a12*/ 	.byte	0xff
	.zero		1


	//   ....[146]....
        /*0a14*/ 	.word	0x00009df0
        /*0a18*/ 	.word	0x00000000
        /*0a1c*/ 	.word	0x00000000
        /*0a20*/ 	.short	0x010a
        /*0a22*/ 	.byte	0xff
	.zero		1


	//   ....[147]....
        /*0a24*/ 	.word	0x00009e50
        /*0a28*/ 	.word	0x00000000
        /*0a2c*/ 	.word	0x00000000
        /*0a30*/ 	.short	0x010a
        /*0a32*/ 	.byte	0xff
	.zero		1


	//   ....[148]....
        /*0a34*/ 	.word	0x00009eb0
        /*0a38*/ 	.word	0x00000000
        /*0a3c*/ 	.word	0x00000000
        /*0a40*/ 	.short	0x010a
        /*0a42*/ 	.byte	0xff
	.zero		1


	//   ....[149]....
        /*0a44*/ 	.word	0x00009f10
        /*0a48*/ 	.word	0x00000000
        /*0a4c*/ 	.word	0x00000000
        /*0a50*/ 	.short	0x010a
        /*0a52*/ 	.byte	0xff
	.zero		1


	//   ....[150]....
        /*0a54*/ 	.word	0x00009f70
        /*0a58*/ 	.word	0x00000000
        /*0a5c*/ 	.word	0x00000000
        /*0a60*/ 	.short	0x010a
        /*0a62*/ 	.byte	0xff
	.zero		1


	//   ....[151]....
        /*0a64*/ 	.word	0x00009fd0
        /*0a68*/ 	.word	0x00000000
        /*0a6c*/ 	.word	0x00000000
        /*0a70*/ 	.short	0x010a
        /*0a72*/ 	.byte	0xff
	.zero		1


	//   ....[152]....
        /*0a74*/ 	.word	0x0000a030
        /*0a78*/ 	.word	0x00000004
        /*0a7c*/ 	.word	0x00000188
        /*0a80*/ 	.short	0x010a
        /*0a82*/ 	.byte	0xff
	.zero		1


	//   ....[153]....
        /*0a84*/ 	.word	0x0000a090
        /*0a88*/ 	.word	0x00000004
        /*0a8c*/ 	.word	0x00000180
        /*0a90*/ 	.short	0x010a
        /*0a92*/ 	.byte	0xff
	.zero		1


	//   ....[154]....
        /*0a94*/ 	.word	0x0000a0f0
        /*0a98*/ 	.word	0x00000005
        /*0a9c*/ 	.word	0x00000008
        /*0aa0*/ 	.short	0x010a
        /*0aa2*/ 	.byte	0xff
	.zero		1


	//   ....[155]....
        /*0aa4*/ 	.word	0x0000a1d0
        /*0aa8*/ 	.word	0x00000003
        /*0aac*/ 	.word	0x00000008
        /*0ab0*/ 	.short	0x010a
        /*0ab2*/ 	.byte	0xff
	.zero		1


	//   ....[156]....
        /*0ab4*/ 	.word	0x0000a230
        /*0ab8*/ 	.word	0x00000000
        /*0abc*/ 	.word	0x00000180
        /*0ac0*/ 	.short	0x010a
        /*0ac2*/ 	.byte	0xff
	.zero		1


	//   ....[157]....
        /*0ac4*/ 	.word	0x0000a290
        /*0ac8*/ 	.word	0x00000000
        /*0acc*/ 	.word	0x000001a0
        /*0ad0*/ 	.short	0x010a
        /*0ad2*/ 	.byte	0xff
	.zero		1


	//   ....[158]....
        /*0ad4*/ 	.word	0x0000a2f0
        /*0ad8*/ 	.word	0x00000000
        /*0adc*/ 	.word	0x00000000
        /*0ae0*/ 	.short	0x010a
        /*0ae2*/ 	.byte	0xff
	.zero		1


	//   ....[159]....
        /*0ae4*/ 	.word	0x0000a350
        /*0ae8*/ 	.word	0x00000000
        /*0aec*/ 	.word	0x00000000
        /*0af0*/ 	.short	0x010a
        /*0af2*/ 	.byte	0xff
	.zero		1


	//   ....[160]....
        /*0af4*/ 	.word	0x0000a3b0
        /*0af8*/ 	.word	0x00000000
        /*0afc*/ 	.word	0x000001b0
        /*0b00*/ 	.short	0x010a
        /*0b02*/ 	.byte	0xff
	.zero		1


	//   ....[161]....
        /*0b04*/ 	.word	0x0000a410
        /*0b08*/ 	.word	0x00000000
        /*0b0c*/ 	.word	0x00000180
        /*0b10*/ 	.short	0x010a
        /*0b12*/ 	.byte	0xff
	.zero		1


	//   ....[162]....
        /*0b14*/ 	.word	0x0000a470
        /*0b18*/ 	.word	0x00000003
        /*0b1c*/ 	.word	0x00000178
        /*0b20*/ 	.short	0x010a
        /*0b22*/ 	.byte	0xff
	.zero		1


	//   ....[163]....
        /*0b24*/ 	.word	0x0000a4d0
        /*0b28*/ 	.word	0x00000000
        /*0b2c*/ 	.word	0x00000158
        /*0b30*/ 	.short	0x010a
        /*0b32*/ 	.byte	0xff
	.zero		1


	//   ....[164]....
        /*0b34*/ 	.word	0x0000a530
        /*0b38*/ 	.word	0x00000000
        /*0b3c*/ 	.word	0x00000158
        /*0b40*/ 	.short	0x010a
        /*0b42*/ 	.byte	0xff
	.zero		1


	//   ....[165]....
        /*0b44*/ 	.word	0x0000a590
        /*0b48*/ 	.word	0x00000000
        /*0b4c*/ 	.word	0x00000000
        /*0b50*/ 	.short	0x010a
        /*0b52*/ 	.byte	0xff
	.zero		1


	//   ....[166]....
        /*0b54*/ 	.word	0x0000a5f0
        /*0b58*/ 	.word	0x00000000
        /*0b5c*/ 	.word	0x00000000
        /*0b60*/ 	.short	0x010a
        /*0b62*/ 	.byte	0xff
	.zero		1


	//   ....[167]....
        /*0b64*/ 	.word	0x0000a650
        /*0b68*/ 	.word	0x00000000
        /*0b6c*/ 	.word	0x00000180
        /*0b70*/ 	.short	0x010a
        /*0b72*/ 	.byte	0xff
	.zero		1


	//   ....[168]....
        /*0b74*/ 	.word	0x0000a6a0
        /*0b78*/ 	.word	0x00000000
        /*0b7c*/ 	.word	0x00000140
        /*0b80*/ 	.short	0x010a
        /*0b82*/ 	.byte	0xff
	.zero		1


	//   ....[169]....
        /*0b84*/ 	.word	0x0000a6f0
        /*0b88*/ 	.word	0x0000006b
        /*0b8c*/ 	.word	0x00000190
        /*0b90*/ 	.short	0x010a
        /*0b92*/ 	.byte	0xff
	.zero		1


	//   ....[170]....
        /*0b94*/ 	.word	0x0000a740
        /*0b98*/ 	.word	0x00000003
        /*0b9c*/ 	.word	0x00000140
        /*0ba0*/ 	.short	0x010a
        /*0ba2*/ 	.byte	0xff
	.zero		1


	//----- nvinfo : EIATTR_NUM_MBARRIERS
	.align		4
.L_47:
        /*0ba4*/ 	.byte	0x03, 0x38
        /*0ba6*/ 	.short	0x0037


	//----- nvinfo : EIATTR_EXIT_INSTR_OFFSETS
	.align		4
        /*0ba8*/ 	.byte	0x04, 0x1c
        /*0baa*/ 	.short	(.L_49 - .L_48)


	//   ....[0]....
.L_48:
        /*0bac*/ 	.word	0x00003c50


	//   ....[1]....
        /*0bb0*/ 	.word	0x00003f00


	//   ....[2]....
        /*0bb4*/ 	.word	0x00003f60


	//   ....[3]....
        /*0bb8*/ 	.word	0x00005100


	//   ....[4]....
        /*0bbc*/ 	.word	0x000065a0


	//   ....[5]....
        /*0bc0*/ 	.word	0x000065e0


	//   ....[6]....
        /*0bc4*/ 	.word	0x000096a0


	//   ....[7]....
        /*0bc8*/ 	.word	0x00009720


	//   ....[8]....
        /*0bcc*/ 	.word	0x00009750


	//   ....[9]....
        /*0bd0*/ 	.word	0x000097d0


	//----- nvinfo : EIATTR_MAX_THREADS
	.align		4
.L_49:
        /*0bd4*/ 	.byte	0x04, 0x05
        /*0bd6*/ 	.short	(.L_51 - .L_50)
.L_50:
        /*0bd8*/ 	.word	0x00000100
        /*0bdc*/ 	.word	0x00000001
        /*0be0*/ 	.word	0x00000001


	//----- nvinfo : EIATTR_CRS_STACK_SIZE
	.align		4
.L_51:
        /*0be4*/ 	.byte	0x04, 0x1e
        /*0be6*/ 	.short	(.L_53 - .L_52)
.L_52:
        /*0be8*/ 	.word	0x00000000


	//----- nvinfo : EIATTR_CBANK_PARAM_SIZE
	.align		4
.L_53:
        /*0bec*/ 	.byte	0x03, 0x19
        /*0bee*/ 	.short	0x0800


	//----- nvinfo : EIATTR_PARAM_CBANK
	.align		4
        /*0bf0*/ 	.byte	0x04, 0x0a
        /*0bf2*/ 	.short	(.L_55 - .L_54)
	.align		4
.L_54:
        /*0bf4*/ 	.word	index@(.nv.constant0._ZN7cutlass13device_kernelINS_4conv6kernel13ConvUniversalINS1_16ConvProblemShapeILNS1_8OperatorE2ELi2EEENS1_10collective14CollectiveConvINS1_47MainloopSm100TmaUmmaWarpSpecializedImplicitGemmILS5_2ELi20ELi2ELi1ELi2EN4cute5tupleIJNSA_1CILi2EEENSC_ILi1EEESE_EEEEENSB_IJNSC_ILi256EEENSB_IJNSC_ILi64EEEEEENSB_IJNSC_ILi32EEEEEEEEENS_6half_tESN_NSA_8TiledMMAINSA_8MMA_AtomIJNSA_26SM100_MMA_F16BF16_2x1SM_SSISN_SN_fLi256ELi64ELNSA_4UMMA5MajorE1ELSS_1ELNSR_7ScaleInE0ELST_0EEEEEENSA_6LayoutINSB_IJSE_SE_SE_EEENSB_IJNSC_ILi0EEESY_SY_EEEEENSB_IJNSA_10UnderscoreES11_S11_EEEEENS7_6detail27Sm100ImplicitGemmTileTraitsINSA_18SM100_TMA_2SM_LOADENSA_14ComposedLayoutINSA_7SwizzleILi3ELi4ELi3EEENSA_18smem_ptr_flag_bitsILi16EEENSW_INSB_IJSI_NSC_ILi8EEEEEENSB_IJSE_SI_EEEEEEEvEENS15_INSA_25SM100_TMA_2SM_LOAD_IM2COLENS17_INS18_ILi2ELi4ELi3EEES1B_NSW_INSB_IJSK_S1C_EEENSB_IJSE_SK_EEEEEEEvEEEENS_8epilogue10collective18CollectiveEpilogueINS1Q_23Sm100TmaWarpSpecializedILi3ELi2ELi32ELb1ELb0EEEJNSB_IJNSC_ILi128EEESJ_SL_EEENSB_IJNSW_IS1V_SE_EENSW_ISK_SE_EEEEESN_NSB_IJlNSB_IJSE_llEEESY_EEESN_S21_NS1Q_6fusion15FusionCallbacksIS1U_NS22_17LinearCombinationISN_fSN_fLNS_15FloatRoundStyleE2EEES1W_S1Z_JEEENSA_5SM1004TMEM4LOAD26SM100_TMEM_LOAD_32dp32b32xENSA_13SM90_TMA_LOADENS17_IS1J_S1B_NSW_INSB_IJS1C_SK_EEENSB_IJSK_SE_EEEEEEENSA_39AutoVectorizingCopyWithAssumedAlignmentILi128EEENSA_14SM90_TMA_STOREES2G_S2I_S2I_EEEvvEEEEvNT_6ParamsE)
        /*0bf8*/ 	.short	0x0380
        /*0bfa*/ 	.short	0x0800


	//----- nvinfo : EIATTR_SW_WAR
	.align		4
.L_55:
        /*0bfc*/ 	.byte	0x04, 0x36
        /*0bfe*/ 	.short	(.L_57 - .L_56)
.L_56:
        /*0c00*/ 	.word	0x00000008
.L_57:


//--------------------- .nv.callgraph             --------------------------
	.section	.nv.callgraph,"",@"SHT_CUDA_CALLGRAPH"
	.align	4
	.sectionentsize	8
	.align		4
        /*0000*/ 	.word	0x00000000
	.align		4
        /*0004*/ 	.word	0xffffffff
	.align		4
        /*0008*/ 	.word	index@(_ZN7cutlass13device_kernelINS_4conv6kernel13ConvUniversalINS1_16ConvProblemShapeILNS1_8OperatorE2ELi2EEENS1_10collective14CollectiveConvINS1_47MainloopSm100TmaUmmaWarpSpecializedImplicitGemmILS5_2ELi20ELi2ELi1ELi2EN4cute5tupleIJNSA_1CILi2EEENSC_ILi1EEESE_EEEEENSB_IJNSC_ILi256EEENSB_IJNSC_ILi64EEEEEENSB_IJNSC_ILi32EEEEEEEEENS_6half_tESN_NSA_8TiledMMAINSA_8MMA_AtomIJNSA_26SM100_MMA_F16BF16_2x1SM_SSISN_SN_fLi256ELi64ELNSA_4UMMA5MajorE1ELSS_1ELNSR_7ScaleInE0ELST_0EEEEEENSA_6LayoutINSB_IJSE_SE_SE_EEENSB_IJNSC_ILi0EEESY_SY_EEEEENSB_IJNSA_10UnderscoreES11_S11_EEEEENS7_6detail27Sm100ImplicitGemmTileTraitsINSA_18SM100_TMA_2SM_LOADENSA_14ComposedLayoutINSA_7SwizzleILi3ELi4ELi3EEENSA_18smem_ptr_flag_bitsILi16EEENSW_INSB_IJSI_NSC_ILi8EEEEEENSB_IJSE_SI_EEEEEEEvEENS15_INSA_25SM100_TMA_2SM_LOAD_IM2COLENS17_INS18_ILi2ELi4ELi3EEES1B_NSW_INSB_IJSK_S1C_EEENSB_IJSE_SK_EEEEEEEvEEEENS_8epilogue10collective18CollectiveEpilogueINS1Q_23Sm100TmaWarpSpecializedILi3ELi2ELi32ELb1ELb0EEEJNSB_IJNSC_ILi128EEESJ_SL_EEENSB_IJNSW_IS1V_SE_EENSW_ISK_SE_EEEEESN_NSB_IJlNSB_IJSE_llEEESY_EEESN_S21_NS1Q_6fusion15FusionCallbacksIS1U_NS22_17LinearCombinationISN_fSN_fLNS_15FloatRoundStyleE2EEES1W_S1Z_JEEENSA_5SM1004TMEM4LOAD26SM100_TMEM_LOAD_32dp32b32xENSA_13SM90_TMA_LOADENS17_IS1J_S1B_NSW_INSB_IJS1C_SK_EEENSB_IJSK_SE_EEEEEEENSA_39AutoVectorizingCopyWithAssumedAlignmentILi128EEENSA_14SM90_TMA_STOREES2G_S2I_S2I_EEEvvEEEEvNT_6ParamsE)
	.align		4
        /*000c*/ 	.word	index@(__assertfail)
	.align		4
        /*0010*/ 	.word	0x00000000
	.align		4
        /*0014*/ 	.word	0xfffffffe
	.align		4
        /*0018*/ 	.word	0x00000000
	.align		4
        /*001c*/ 	.word	0xfffffffd
	.align		4
        /*0020*/ 	.word	0x00000000
	.align		4
        /*0024*/ 	.word	0xfffffffc


//--------------------- .nv.constant4             --------------------------
	.section	.nv.constant4,"a",@progbits
	.align	8
	.align		8
.nv.constant4:
        /*0000*/ 	.dword	__assertfail
	.align		8
        /*0008*/ 	.dword	__unnamed_1
	.align		8
        /*0010*/ 	.dword	__unnamed_2
	.align		8
        /*0018*/ 	.dword	_ZN39_INTERNAL_cb5bdf7f_4_k_cu_7ba20b32_28544cuda3std3__45__cpo5beginE
	.align		8
        /*0020*/ 	.dword	_ZN39_INTERNAL_cb5bdf7f_4_k_cu_7ba20b32_28544cuda3std3__45__cpo3endE
	.align		8
        /*0028*/ 	.dword	_ZN39_INTERNAL_cb5bdf7f_4_k_cu_7ba20b32_28544cuda3std3__45__cpo6cbeginE
	.align		8
        /*0030*/ 	.dword	_ZN39_INTERNAL_cb5bdf7f_4_k_cu_7ba20b32_28544cuda3std3__45__cpo4cendE
	.align		8
        /*0038*/ 	.dword	_ZN39_INTERNAL_cb5bdf7f_4_k_cu_7ba20b32_28544cuda3std3__441_GLOBAL__N__cb5bdf7f_4_k_cu_7ba20b32_28546ignoreE
	.align		8
        /*0040*/ 	.dword	_ZN39_INTERNAL_cb5bdf7f_4_k_cu_7ba20b32_28544cuda3std3__419piecewise_constructE
	.align		8
        /*0048*/ 	.dword	_ZN39_INTERNAL_cb5bdf7f_4_k_cu_7ba20b32_28544cuda3std3__48in_placeE
	.align		8
        /*0050*/ 	.dword	_ZN39_INTERNAL_cb5bdf7f_4_k_cu_7ba20b32_28544cuda3std6ranges3__45__cpo4swapE
	.align		8
        /*0058*/ 	.dword	_ZN39_INTERNAL_cb5bdf7f_4_k_cu_7ba20b32_28544cuda3std6ranges3__45__cpo9iter_moveE
	.align		8
        /*0060*/ 	.dword	_ZN39_INTERNAL_cb5bdf7f_4_k_cu_7ba20b32_28544cute7productE
	.align		8
        /*0068*/ 	.dword	_ZN39_INTERNAL_cb5bdf7f_4_k_cu_7ba20b32_28544cute1_E
	.align		8
        /*0070*/ 	.dword	$str$27
	.align		8
        /*0078*/ 	.dword	$str$28
	.align		8
        /*0080*/ 	.dword	$str$29
	.align		8
        /*0088*/ 	.dword	$str$30


//--------------------- .text._ZN7cutlass13device_kernelINS_4conv6kernel13ConvUniversalINS1_16ConvProblemShapeILNS1_8OperatorE2ELi2EEENS1_10collective14CollectiveConvINS1_47MainloopSm100TmaUmmaWarpSpecializedImplicitGemmILS5_2ELi20ELi2ELi1ELi2EN4cute5tupleIJNSA_1CILi2EEENSC_ILi1EEESE_EEEEENSB_IJNSC_ILi256EEENSB_IJNSC_ILi64EEEEEENSB_IJNSC_ILi32EEEEEEEEENS_6half_tESN_NSA_8TiledMMAINSA_8MMA_AtomIJNSA_26SM100_MMA_F16BF16_2x1SM_SSISN_SN_fLi256ELi64ELNSA_4UMMA5MajorE1ELSS_1ELNSR_7ScaleInE0ELST_0EEEEEENSA_6LayoutINSB_IJSE_SE_SE_EEENSB_IJNSC_ILi0EEESY_SY_EEEEENSB_IJNSA_10UnderscoreES11_S11_EEEEENS7_6detail27Sm100ImplicitGemmTileTraitsINSA_18SM100_TMA_2SM_LOADENSA_14ComposedLayoutINSA_7SwizzleILi3ELi4ELi3EEENSA_18smem_ptr_flag_bitsILi16EEENSW_INSB_IJSI_NSC_ILi8EEEEEENSB_IJSE_SI_EEEEEEEvEENS15_INSA_25SM100_TMA_2SM_LOAD_IM2COLENS17_INS18_ILi2ELi4ELi3EEES1B_NSW_INSB_IJSK_S1C_EEENSB_IJSE_SK_EEEEEEEvEEEENS_8epilogue10collective18CollectiveEpilogueINS1Q_23Sm100TmaWarpSpecializedILi3ELi2ELi32ELb1ELb0EEEJNSB_IJNSC_ILi128EEESJ_SL_EEENSB_IJNSW_IS1V_SE_EENSW_ISK_SE_EEEEESN_NSB_IJlNSB_IJSE_llEEESY_EEESN_S21_NS1Q_6fusion15FusionCallbacksIS1U_NS22_17LinearCombinationISN_fSN_fLNS_15FloatRoundStyleE2EEES1W_S1Z_JEEENSA_5SM1004TMEM4LOAD26SM100_TMEM_LOAD_32dp32b32xENSA_13SM90_TMA_LOADENS17_IS1J_S1B_NSW_INSB_IJS1C_SK_EEENSB_IJSK_SE_EEEEEEENSA_39AutoVectorizingCopyWithAssumedAlignmentILi128EEENSA_14SM90_TMA_STOREES2G_S2I_S2I_EEEvvEEEEvNT_6ParamsE --------------------------
	.section	.text._ZN7cutlass13device_kernelINS_4conv6kernel13ConvUniversalINS1_16ConvProblemShapeILNS1_8OperatorE2ELi2EEENS1_10collective14CollectiveConvINS1_47MainloopSm100TmaUmmaWarpSpecializedImplicitGemmILS5_2ELi20ELi2ELi1ELi2EN4cute5tupleIJNSA_1CILi2EEENSC_ILi1EEESE_EEEEENSB_IJNSC_ILi256EEENSB_IJNSC_ILi64EEEEEENSB_IJNSC_ILi32EEEEEEEEENS_6half_tESN_NSA_8TiledMMAINSA_8MMA_AtomIJNSA_26SM100_MMA_F16BF16_2x1SM_SSISN_SN_fLi256ELi64ELNSA_4UMMA5MajorE1ELSS_1ELNSR_7ScaleInE0ELST_0EEEEEENSA_6LayoutINSB_IJSE_SE_SE_EEENSB_IJNSC_ILi0EEESY_SY_EEEEENSB_IJNSA_10UnderscoreES11_S11_EEEEENS7_6detail27Sm100ImplicitGemmTileTraitsINSA_18SM100_TMA_2SM_LOADENSA_14ComposedLayoutINSA_7SwizzleILi3ELi4ELi3EEENSA_18smem_ptr_flag_bitsILi16EEENSW_INSB_IJSI_NSC_ILi8EEEEEENSB_IJSE_SI_EEEEEEEvEENS15_INSA_25SM100_TMA_2SM_LOAD_IM2COLENS17_INS18_ILi2ELi4ELi3EEES1B_NSW_INSB_IJSK_S1C_EEENSB_IJSE_SK_EEEEEEEvEEEENS_8epilogue10collective18CollectiveEpilogueINS1Q_23Sm100TmaWarpSpecializedILi3ELi2ELi32ELb1ELb0EEEJNSB_IJNSC_ILi128EEESJ_SL_EEENSB_IJNSW_IS1V_SE_EENSW_ISK_SE_EEEEESN_NSB_IJlNSB_IJSE_llEEESY_EEESN_S21_NS1Q_6fusion15FusionCallbacksIS1U_NS22_17LinearCombinationISN_fSN_fLNS_15FloatRoundStyleE2EEES1W_S1Z_JEEENSA_5SM1004TMEM4LOAD26SM100_TMEM_LOAD_32dp32b32xENSA_13SM90_TMA_LOADENS17_IS1J_S1B_NSW_INSB_IJS1C_SK_EEENSB_IJSK_SE_EEEEEEENSA_39AutoVectorizingCopyWithAssumedAlignmentILi128EEENSA_14SM90_TMA_STOREES2G_S2I_S2I_EEEvvEEEEvNT_6ParamsE,"ax",@progbits
	.align	128
.text._ZN7cutlass13device_kernelINS_4conv6kernel13ConvUniversalINS1_16ConvProblemShapeILNS1_8OperatorE2ELi2EEENS1_10collective14CollectiveConvINS1_47MainloopSm100TmaUmmaWarpSpecializedImplicitGemmILS5_2ELi20ELi2ELi1ELi2EN4cute5tupleIJNSA_1CILi2EEENSC_ILi1EEESE_EEEEENSB_IJNSC_ILi256EEENSB_IJNSC_ILi64EEEEEENSB_IJNSC_ILi32EEEEEEEEENS_6half_tESN_NSA_8TiledMMAINSA_8MMA_AtomIJNSA_26SM100_MMA_F16BF16_2x1SM_SSISN_SN_fLi256ELi64ELNSA_4UMMA5MajorE1ELSS_1ELNSR_7ScaleInE0ELST_0EEEEEENSA_6LayoutINSB_IJSE_SE_SE_EEENSB_IJNSC_ILi0EEESY_SY_EEEEENSB_IJNSA_10UnderscoreES11_S11_EEEEENS7_6detail27Sm100ImplicitGemmTileTraitsINSA_18SM100_TMA_2SM_LOADENSA_14ComposedLayoutINSA_7SwizzleILi3ELi4ELi3EEENSA_18smem_ptr_flag_bitsILi16EEENSW_INSB_IJSI_NSC_ILi8EEEEEENSB_IJSE_SI_EEEEEEEvEENS15_INSA_25SM100_TMA_2SM_LOAD_IM2COLENS17_INS18_ILi2ELi4ELi3EEES1B_NSW_INSB_IJSK_S1C_EEENSB_IJSE_SK_EEEEEEEvEEEENS_8epilogue10collective18CollectiveEpilogueINS1Q_23Sm100TmaWarpSpecializedILi3ELi2ELi32ELb1ELb0EEEJNSB_IJNSC_ILi128EEESJ_SL_EEENSB_IJNSW_IS1V_SE_EENSW_ISK_SE_EEEEESN_NSB_IJlNSB_IJSE_llEEESY_EEESN_S21_NS1Q_6fusion15FusionCallbacksIS1U_NS22_17LinearCombinationISN_fSN_fLNS_15FloatRoundStyleE2EEES1W_S1Z_JEEENSA_5SM1004TMEM4LOAD26SM100_TMEM_LOAD_32dp32b32xENSA_13SM90_TMA_LOADENS17_IS1J_S1B_NSW_INSB_IJS1C_SK_EEENSB_IJSK_SE_EEEEEEENSA_39AutoVectorizingCopyWithAssumedAlignmentILi128EEENSA_14SM90_TMA_STOREES2G_S2I_S2I_EEEvvEEEEvNT_6ParamsE:
        .type           _ZN7cutlass13device_kernelINS_4conv6kernel13ConvUniversalINS1_16ConvProblemShapeILNS1_8OperatorE2ELi2EEENS1_10collective14CollectiveConvINS1_47MainloopSm100TmaUmmaWarpSpecializedImplicitGemmILS5_2ELi20ELi2ELi1ELi2EN4cute5tupleIJNSA_1CILi2EEENSC_ILi1EEESE_EEEEENSB_IJNSC_ILi256EEENSB_IJNSC_ILi64EEEEEENSB_IJNSC_ILi32EEEEEEEEENS_6half_tESN_NSA_8TiledMMAINSA_8MMA_AtomIJNSA_26SM100_MMA_F16BF16_2x1SM_SSISN_SN_fLi256ELi64ELNSA_4UMMA5MajorE1ELSS_1ELNSR_7ScaleInE0ELST_0EEEEEENSA_6LayoutINSB_IJSE_SE_SE_EEENSB_IJNSC_ILi0EEESY_SY_EEEEENSB_IJNSA_10UnderscoreES11_S11_EEEEENS7_6detail27Sm100ImplicitGemmTileTraitsINSA_18SM100_TMA_2SM_LOADENSA_14ComposedLayoutINSA_7SwizzleILi3ELi4ELi3EEENSA_18smem_ptr_flag_bitsILi16EEENSW_INSB_IJSI_NSC_ILi8EEEEEENSB_IJSE_SI_EEEEEEEvEENS15_INSA_25SM100_TMA_2SM_LOAD_IM2COLENS17_INS18_ILi2ELi4ELi3EEES1B_NSW_INSB_IJSK_S1C_EEENSB_IJSE_SK_EEEEEEEvEEEENS_8epilogue10collective18CollectiveEpilogueINS1Q_23Sm100TmaWarpSpecializedILi3ELi2ELi32ELb1ELb0EEEJNSB_IJNSC_ILi128EEESJ_SL_EEENSB_IJNSW_IS1V_SE_EENSW_ISK_SE_EEEEESN_NSB_IJlNSB_IJSE_llEEESY_EEESN_S21_NS1Q_6fusion15FusionCallbacksIS1U_NS22_17LinearCombinationISN_fSN_fLNS_15FloatRoundStyleE2EEES1W_S1Z_JEEENSA_5SM1004TMEM4LOAD26SM100_TMEM_LOAD_32dp32b32xENSA_13SM90_TMA_LOADENS17_IS1J_S1B_NSW_INSB_IJS1C_SK_EEENSB_IJSK_SE_EEEEEEENSA_39AutoVectorizingCopyWithAssumedAlignmentILi128EEENSA_14SM90_TMA_STOREES2G_S2I_S2I_EEEvvEEEEvNT_6ParamsE,@function
        .size           _ZN7cutlass13device_kernelINS_4conv6kernel13ConvUniversalINS1_16ConvProblemShapeILNS1_8OperatorE2ELi2EEENS1_10collective14CollectiveConvINS1_47MainloopSm100TmaUmmaWarpSpecializedImplicitGemmILS5_2ELi20ELi2ELi1ELi2EN4cute5tupleIJNSA_1CILi2EEENSC_ILi1EEESE_EEEEENSB_IJNSC_ILi256EEENSB_IJNSC_ILi64EEEEEENSB_IJNSC_ILi32EEEEEEEEENS_6half_tESN_NSA_8TiledMMAINSA_8MMA_AtomIJNSA_26SM100_MMA_F16BF16_2x1SM_SSISN_SN_fLi256ELi64ELNSA_4UMMA5MajorE1ELSS_1ELNSR_7ScaleInE0ELST_0EEEEEENSA_6LayoutINSB_IJSE_SE_SE_EEENSB_IJNSC_ILi0EEESY_SY_EEEEENSB_IJNSA_10UnderscoreES11_S11_EEEEENS7_6detail27Sm100ImplicitGemmTileTraitsINSA_18SM100_TMA_2SM_LOADENSA_14ComposedLayoutINSA_7SwizzleILi3ELi4ELi3EEENSA_18smem_ptr_flag_bitsILi16EEENSW_INSB_IJSI_NSC_ILi8EEEEEENSB_IJSE_SI_EEEEEEEvEENS15_INSA_25SM100_TMA_2SM_LOAD_IM2COLENS17_INS18_ILi2ELi4ELi3EEES1B_NSW_INSB_IJSK_S1C_EEENSB_IJSE_SK_EEEEEEEvEEEENS_8epilogue10collective18CollectiveEpilogueINS1Q_23Sm100TmaWarpSpecializedILi3ELi2ELi32ELb1ELb0EEEJNSB_IJNSC_ILi128EEESJ_SL_EEENSB_IJNSW_IS1V_SE_EENSW_ISK_SE_EEEEESN_NSB_IJlNSB_IJSE_llEEESY_EEESN_S21_NS1Q_6fusion15FusionCallbacksIS1U_NS22_17LinearCombinationISN_fSN_fLNS_15FloatRoundStyleE2EEES1W_S1Z_JEEENSA_5SM1004TMEM4LOAD26SM100_TMEM_LOAD_32dp32b32xENSA_13SM90_TMA_LOADENS17_IS1J_S1B_NSW_INSB_IJS1C_SK_EEENSB_IJSK_SE_EEEEEEENSA_39AutoVectorizingCopyWithAssumedAlignmentILi128EEENSA_14SM90_TMA_STOREES2G_S2I_S2I_EEEvvEEEEvNT_6ParamsE,(.L_x_214 - _ZN7cutlass13device_kernelINS_4conv6kernel13ConvUniversalINS1_16ConvProblemShapeILNS1_8OperatorE2ELi2EEENS1_10collective14CollectiveConvINS1_47MainloopSm100TmaUmmaWarpSpecializedImplicitGemmILS5_2ELi20ELi2ELi1ELi2EN4cute5tupleIJNSA_1CILi2EEENSC_ILi1EEESE_EEEEENSB_IJNSC_ILi256EEENSB_IJNSC_ILi64EEEEEENSB_IJNSC_ILi32EEEEEEEEENS_6half_tESN_NSA_8TiledMMAINSA_8MMA_AtomIJNSA_26SM100_MMA_F16BF16_2x1SM_SSISN_SN_fLi256ELi64ELNSA_4UMMA5MajorE1ELSS_1ELNSR_7ScaleInE0ELST_0EEEEEENSA_6LayoutINSB_IJSE_SE_SE_EEENSB_IJNSC_ILi0EEESY_SY_EEEEENSB_IJNSA_10UnderscoreES11_S11_EEEEENS7_6detail27Sm100ImplicitGemmTileTraitsINSA_18SM100_TMA_2SM_LOADENSA_14ComposedLayoutINSA_7SwizzleILi3ELi4ELi3EEENSA_18smem_ptr_flag_bitsILi16EEENSW_INSB_IJSI_NSC_ILi8EEEEEENSB_IJSE_SI_EEEEEEEvEENS15_INSA_25SM100_TMA_2SM_LOAD_IM2COLENS17_INS18_ILi2ELi4ELi3EEES1B_NSW_INSB_IJSK_S1C_EEENSB_IJSE_SK_EEEEEEEvEEEENS_8epilogue10collective18CollectiveEpilogueINS1Q_23Sm100TmaWarpSpecializedILi3ELi2ELi32ELb1ELb0EEEJNSB_IJNSC_ILi128EEESJ_SL_EEENSB_IJNSW_IS1V_SE_EENSW_ISK_SE_EEEEESN_NSB_IJlNSB_IJSE_llEEESY_EEESN_S21_NS1Q_6fusion15FusionCallbacksIS1U_NS22_17LinearCombinationISN_fSN_fLNS_15FloatRoundStyleE2EEES1W_S1Z_JEEENSA_5SM1004TMEM4LOAD26SM100_TMEM_LOAD_32dp32b32xENSA_13SM90_TMA_LOADENS17_IS1J_S1B_NSW_INSB_IJS1C_SK_EEENSB_IJSK_SE_EEEEEEENSA_39AutoVectorizingCopyWithAssumedAlignmentILi128EEENSA_14SM90_TMA_STOREES2G_S2I_S2I_EEEvvEEEEvNT_6ParamsE)
        .other          _ZN7cutlass13device_kernelINS_4conv6kernel13ConvUniversalINS1_16ConvProblemShapeILNS1_8OperatorE2ELi2EEENS1_10collective14CollectiveConvINS1_47MainloopSm100TmaUmmaWarpSpecializedImplicitGemmILS5_2ELi20ELi2ELi1ELi2EN4cute5tupleIJNSA_1CILi2EEENSC_ILi1EEESE_EEEEENSB_IJNSC_ILi256EEENSB_IJNSC_ILi64EEEEEENSB_IJNSC_ILi32EEEEEEEEENS_6half_tESN_NSA_8TiledMMAINSA_8MMA_AtomIJNSA_26SM100_MMA_F16BF16_2x1SM_SSISN_SN_fLi256ELi64ELNSA_4UMMA5MajorE1ELSS_1ELNSR_7ScaleInE0ELST_0EEEEEENSA_6LayoutINSB_IJSE_SE_SE_EEENSB_IJNSC_ILi0EEESY_SY_EEEEENSB_IJNSA_10UnderscoreES11_S11_EEEEENS7_6detail27Sm100ImplicitGemmTileTraitsINSA_18SM100_TMA_2SM_LOADENSA_14ComposedLayoutINSA_7SwizzleILi3ELi4ELi3EEENSA_18smem_ptr_flag_bitsILi16EEENSW_INSB_IJSI_NSC_ILi8EEEEEENSB_IJSE_SI_EEEEEEEvEENS15_INSA_25SM100_TMA_2SM_LOAD_IM2COLENS17_INS18_ILi2ELi4ELi3EEES1B_NSW_INSB_IJSK_S1C_EEENSB_IJSE_SK_EEEEEEEvEEEENS_8epilogue10collective18CollectiveEpilogueINS1Q_23Sm100TmaWarpSpecializedILi3ELi2ELi32ELb1ELb0EEEJNSB_IJNSC_ILi128EEESJ_SL_EEENSB_IJNSW_IS1V_SE_EENSW_ISK_SE_EEEEESN_NSB_IJlNSB_IJSE_llEEESY_EEESN_S21_NS1Q_6fusion15FusionCallbacksIS1U_NS22_17LinearCombinationISN_fSN_fLNS_15FloatRoundStyleE2EEES1W_S1Z_JEEENSA_5SM1004TMEM4LOAD26SM100_TMEM_LOAD_32dp32b32xENSA_13SM90_TMA_LOADENS17_IS1J_S1B_NSW_INSB_IJS1C_SK_EEENSB_IJSK_SE_EEEEEEENSA_39AutoVectorizingCopyWithAssumedAlignmentILi128EEENSA_14SM90_TMA_STOREES2G_S2I_S2I_EEEvvEEEEvNT_6ParamsE,@"STO_CUDA_ENTRY STV_DEFAULT"
_ZN7cutlass13device_kernelINS_4conv6kernel13ConvUniversalINS1_16ConvProblemShapeILNS1_8OperatorE2ELi2EEENS1_10collective14CollectiveConvINS1_47MainloopSm100TmaUmmaWarpSpecializedImplicitGemmILS5_2ELi20ELi2ELi1ELi2EN4cute5tupleIJNSA_1CILi2EEENSC_ILi1EEESE_EEEEENSB_IJNSC_ILi256EEENSB_IJNSC_ILi64EEEEEENSB_IJNSC_ILi32EEEEEEEEENS_6half_tESN_NSA_8TiledMMAINSA_8MMA_AtomIJNSA_26SM100_MMA_F16BF16_2x1SM_SSISN_SN_fLi256ELi64ELNSA_4UMMA5MajorE1ELSS_1ELNSR_7ScaleInE0ELST_0EEEEEENSA_6LayoutINSB_IJSE_SE_SE_EEENSB_IJNSC_ILi0EEESY_SY_EEEEENSB_IJNSA_10UnderscoreES11_S11_EEEEENS7_6detail27Sm100ImplicitGemmTileTraitsINSA_18SM100_TMA_2SM_LOADENSA_14ComposedLayoutINSA_7SwizzleILi3ELi4ELi3EEENSA_18smem_ptr_flag_bitsILi16EEENSW_INSB_IJSI_NSC_ILi8EEEEEENSB_IJSE_SI_EEEEEEEvEENS15_INSA_25SM100_TMA_2SM_LOAD_IM2COLENS17_INS18_ILi2ELi4ELi3EEES1B_NSW_INSB_IJSK_S1C_EEENSB_IJSE_SK_EEEEEEEvEEEENS_8epilogue10collective18CollectiveEpilogueINS1Q_23Sm100TmaWarpSpecializedILi3ELi2ELi32ELb1ELb0EEEJNSB_IJNSC_ILi128EEESJ_SL_EEENSB_IJNSW_IS1V_SE_EENSW_ISK_SE_EEEEESN_NSB_IJlNSB_IJSE_llEEESY_EEESN_S21_NS1Q_6fusion15FusionCallbacksIS1U_NS22_17LinearCombinationISN_fSN_fLNS_15FloatRoundStyleE2EEES1W_S1Z_JEEENSA_5SM1004TMEM4LOAD26SM100_TMEM_LOAD_32dp32b32xENSA_13SM90_TMA_LOADENS17_IS1J_S1B_NSW_INSB_IJS1C_SK_EEENSB_IJSK_SE_EEEEEEENSA_39AutoVectorizingCopyWithAssumedAlignmentILi128EEENSA_14SM90_TMA_STOREES2G_S2I_S2I_EEEvvEEEEvNT_6ParamsE:
[----:B------:R-:W1:Y:S01]  /*0000*/  LDC R1, c[0x0][0x37c] ;  /* 0x0000df00ff017b82 */ /* 0x000e620000000800 */
[----:B------:R-:W2:Y:S01]  /*0010*/  S2R R98, SR_TID.X ;  /* 0x0000000000627919 */ /* 0x000ea20000002100 */
[----:B------:R-:W3:Y:S06]  /*0020*/  LDCU.64 UR8, c[0x0][0x890] ;  /* 0x00011200ff0877ac */ /* 0x000eec0008000a00 */
[----:B------:R-:W4:Y:S01]  /*0030*/  S2UR UR4, SR_CgaCtaId ;  /* 0x00000000000479c3 */ /* 0x000f220000008800 */
[----:B-1----:R-:W-:Y:S01]  /*0040*/  VIADD R1, R1, 0xfffffff8 ;  /* 0xfffffff801017836 */ /* 0x002fe20000000000 */
[----:B------:R-:W-:-:S02]  /*0050*/  PRMT R91, RZ, 0x7610, R91 ;  /* 0x00007610ff5b7816 */ /* 0x000fc4000000005b */
[----:B------:R-:W-:Y:S02]  /*0060*/  ELECT P1, URZ, PT ;  /* 0x0000000000ff782f */ /* 0x000fe40003820000 */
[----:B------:R-:W-:Y:S01]  /*0070*/  R2UR UR48, R1 ;  /* 0x00000000013072ca */ /* 0x000fe200000e0000 */
[----:B---3--:R-:W-:-:S04]  /*0080*/  UISETP.NE.U32.AND UP0, UPT, UR8, URZ, UPT ;  /* 0x000000ff0800728c */ /* 0x008fc8000bf05070 */
[----:B------:R-:W-:Y:S02]  /*0090*/  UISETP.NE.AND.EX UP0, UPT, UR9, URZ, UPT, UP0 ;  /* 0x000000ff0900728c */ /* 0x000fe4000bf05300 */
[----:B----4-:R-:W-:Y:S02]  /*00a0*/  ULOP3.LUT UR33, UR4, 0x1, URZ, 0xc0, !UPT ;  /* 0x0000000104217892 */ /* 0x010fe4000f8ec0ff */
[----:B------:R-:W-:Y:S01]  /*00b0*/  ULOP3.LUT UR32, UR4, 0x1, URZ, 0x3c, !UPT ;  /* 0x0000000104207892 */ /* 0x000fe2000f8e3cff */
[----:B--2---:R-:W-:-:S05]  /*00c0*/  SHF.R.U32.HI R92, RZ, 0x5, R98 ;  /* 0x00000005ff5c7819 */ /* 0x004fca0000011662 */
[----:B------:R-:W1:Y:S02]  /*00d0*/  SHFL.IDX PT, R0, R92, RZ, 0x1f ;  /* 0x00001fff5c007589 */ /* 0x000e6400000e0000 */
[----:B-1----:R-:W-:Y:S01]  /*00e0*/  R2UR UR18, R0 ;  /* 0x00000000001272ca */ /* 0x002fe200000e0000 */
[----:B------:R-:W-:-:S14]  /*00f0*/  BRA.U UP0, `(.L_x_0) ;  /* 0x0000000100307547 */ /* 0x000fdc000b800000 */
[----:B------:R-:W1:Y:S02]  /*0100*/  LDCU.64 UR4, c[0x0][0x888] ;  /* 0x00011100ff0477ac */ /* 0x000e640008000a00 */
[----:B-1----:R-:W-:-:S04]  /*0110*/  UISETP.NE.U32.AND UP0, UPT, UR4, URZ, UPT ;  /* 0x000000ff0400728c */ /* 0x002fc8000bf05070 */
[----:B------:R-:W-:-:S09]  /*0120*/  UISETP.NE.AND.EX UP0, UPT, UR5, URZ, UPT, UP0 ;  /* 0x000000ff0500728c */ /* 0x000fd2000bf05300 */
[----:B------:R-:W-:Y:S05]  /*0130*/  BRA.U !UP0, `(.L_x_1) ;  /* 0x0000000108147547 */ /* 0x000fea000b800000 */
[----:B------:R-:W1:Y:S01]  /*0140*/  LDC.64 R2, c[0x0][0x888] ;  /* 0x00022200ff027b82 */ /* 0x000e620000000a00 */
[----:B------:R-:W1:Y:S02]  /*0150*/  LDCU.64 UR4, c[0x0][0x358] ;  /* 0x00006b00ff0477ac */ /* 0x000e640008000a00 */
[----:B-1----:R1:W5:Y:S01]  /*0160*/  LDG.E R41, desc[UR4][R2.64] ;  /* 0x0000000402297981 */ /* 0x002362000c1e1900 */
[----:B------:R-:W-:Y:S01]  /*0170*/  HFMA2 R91, -RZ, RZ, 0, 5.9604644775390625e-08 ;  /* 0x00000001ff5b7431 */ /* 0x000fe200000001ff */
[----:B------:R-:W-:Y:S05]  /*0180*/  BRA `(.L_x_0) ;  /* 0x00000000000c7947 */ /* 0x000fea0003800000 */
.L_x_1:
[----:B------:R-:W1:Y:S01]  /*0190*/  LDCU UR4, c[0x0][0x880] ;  /* 0x00011000ff0477ac */ /* 0x000e620008000800 */
[----:B------:R-:W-:Y:S01]  /*01a0*/  HFMA2 R91, -RZ, RZ, 0, 5.9604644775390625e-08 ;  /* 0x00000001ff5b7431 */ /* 0x000fe200000001ff */
[----:B-1----:R-:W-:-:S07]  /*01b0*/  MOV R41, UR4 ;  /* 0x0000000400297c02 */ /* 0x002fce0008000f00 */
.L_x_0:
[----:B------:R-:W2:Y:S02]  /*01c0*/  LDCU.64 UR4, c[0x0][0x8b0] ;  /* 0x00011600ff0477ac */ /* 0x000ea40008000a00 */
[----:B--2---:R-:W-:-:S04]  /*01d0*/  UISETP.NE.U32.AND UP0, UPT, UR4, URZ, UPT ;  /* 0x000000ff0400728c */ /* 0x004fc8000bf05070 */
[----:B------:R-:W-:-:S09]  /*01e0*/  UISETP.NE.AND.EX UP0, UPT, UR5, URZ, UPT, UP0 ;  /* 0x000000ff0500728c */ /* 0x000fd2000bf05300 */
[----:B------:R-:W-:Y:S05]  /*01f0*/  BRA.U UP0, `(.L_x_2) ;  /* 0x0000000100287547 */ /* 0x000fea000b800000 */
[----:B------:R-:W2:Y:S02]  /*0200*/  LDCU.64 UR4, c[0x0][0x8a8] ;  /* 0x00011500ff0477ac */ /* 0x000ea40008000a00 */
[----:B--2---:R-:W-:-:S04]  /*0210*/  UISETP.NE.U32.AND UP0, UPT, UR4, URZ, UPT ;  /* 0x000000ff0400728c */ /* 0x004fc8000bf05070 */
[----:B------:R-:W-:-:S09]  /*0220*/  UISETP.NE.AND.EX UP0, UPT, UR5, URZ, UPT, UP0 ;  /* 0x000000ff0500728c */ /* 0x000fd2000bf05300 */
[----:B------:R-:W-:Y:S05]  /*0230*/  BRA.U !UP0, `(.L_x_3) ;  /* 0x0000000108107547 */ /* 0x000fea000b800000 */
[----:B------:R-:W2:Y:S01]  /*0240*/  LDC.64 R38, c[0x0][0x8a8] ;  /* 0x00022a00ff267b82 */ /* 0x000ea20000000a00 */
[----:B------:R-:W2:Y:S02]  /*0250*/  LDCU.64 UR4, c[0x0][0x358] ;  /* 0x00006b00ff0477ac */ /* 0x000ea40008000a00 */
[----:B--2---:R2:W5:Y:S01]  /*0260*/  LDG.E R38, desc[UR4][R38.64] ;  /* 0x0000000426267981 */ /* 0x004562000c1e1900 */
[----:B------:R-:W-:Y:S05]  /*0270*/  BRA `(.L_x_2) ;  /* 0x0000000000087947 */ /* 0x000fea0003800000 */
.L_x_3:
[----:B------:R-:W2:Y:S02]  /*0280*/  LDCU UR4, c[0x0][0x8a0] ;  /* 0x00011400ff0477ac */ /* 0x000ea40008000800 */
[----:B--2---:R-:W-:Y:S02]  /*0290*/  MOV R38, UR4 ;  /* 0x0000000400267c02 */ /* 0x004fe40008000f00 */
.L_x_2:
[----:B------:R-:W-:Y:S01]  /*02a0*/  IMAD.U32 R0, RZ, RZ, UR18 ;  /* 0x00000012ff007e24 */ /* 0x000fe2000f8e00ff */
[----:B------:R-:W-:Y:S04]  /*02b0*/  BSSY.RECONVERGENT B0, `(.L_x_4) ;  /* 0x000000c000007945 */ /* 0x000fe80003800200 */
[C---:B------:R-:W-:Y:S02]  /*02c0*/  ISETP.NE.OR P2, PT, R0.reuse, 0x1, !P1 ;  /* 0x000000010000780c */ /* 0x040fe40004f45670 */
[----:B------:R-:W-:-:S11]  /*02d0*/  ISETP.NE.OR P0, PT, R0, 0x3, !P1 ;  /* 0x000000030000780c */ /* 0x000fd60004f05670 */
[----:B------:R-:W-:Y:S05]  /*02e0*/  @P2 BRA `(.L_x_5) ;  /* 0x0000000000202947 */ /* 0x000fea0003800000 */
[----:B------:R-:W3:Y:S02]  /*02f0*/  LDCU.64 UR4, c[0x0][0x348] ;  /* 0x00006900ff0477ac */ /* 0x000ee40008000a00 */
[----:B---3--:R-:W-:Y:S02]  /*0300*/  UIADD3 UR6, UP1, UPT, UR4, 0x80, URZ ;  /* 0x0000008004067890 */ /* 0x008fe4000ff3e0ff */
[----:B------:R-:W-:Y:S02]  /*0310*/  UIADD3 UR4, UP0, UPT, UR4, 0x180, URZ ;  /* 0x0000018004047890 */ /* 0x000fe4000ff1e0ff */
[----:B------:R-:W-:Y:S02]  /*0320*/  UIADD3.X UR7, UPT, UPT, URZ, UR5, URZ, UP1, !UPT ;  /* 0x00000005ff077290 */ /* 0x000fe40008ffe4ff */
[----:B------:R-:W-:-:S07]  /*0330*/  UIADD3.X UR5, UPT, UPT, URZ, UR5, URZ, UP0, !UPT ;  /* 0x00000005ff057290 */ /* 0x000fce00087fe4ff */
[----:B------:R3:W-:Y:S02]  /*0340*/  UTMACCTL.PF [UR6] ;  /* 0x00000000060079b9 */ /* 0x0007e40008040000 */
[----:B------:R3:W-:Y:S02]  /*0350*/  UTMACCTL.PF [UR4] ;  /* 0x00000000040079b9 */ /* 0x0007e40008040000 */
[----:B---3--:R-:W-:Y:S01]  /*0360*/  NOP ;  /* 0x0000000000007918 */ /* 0x008fe20000000000 */
.L_x_5:
[----:B------:R-:W-:Y:S05]  /*0370*/  BSYNC.RECONVERGENT B0 ;  /* 0x0000000000007941 */ /* 0x000fea0003800200 */
.L_x_4:
[----:B------:R-:W-:Y:S04]  /*0380*/  BSSY.RECONVERGENT B0, `(.L_x_6) ;  /* 0x000000a000007945 */ /* 0x000fe80003800200 */
        /* <DEDUP_REMOVED lines=9> */
.L_x_7:
[----:B------:R-:W-:Y:S05]  /*0420*/  BSYNC.RECONVERGENT B0 ;  /* 0x0000000000007941 */ /* 0x000fea0003800200 */
.L_x_6:
[----:B------:R-:W3:Y:S01]  /*0430*/  LDCU.64 UR4, c[0x0][0x888] ;  /* 0x00011100ff0477ac */ /* 0x000ee20008000a00 */
[----:B------:R-:W-:Y:S02]  /*0440*/  UISETP.EQ.U32.AND UP2, UPT, UR8, URZ, UPT ;  /* 0x000000ff0800728c */ /* 0x000fe4000bf42070 */
[----:B------:R-:W-:Y:S02]  /*0450*/  UPLOP3.LUT UP3, UPT, UPT, UPT, UPT, 0x80, 0x8 ;  /* 0x000000000008789c */ /* 0x000fe40003f6f070 */
[----:B---3--:R-:W-:-:S04]  /*0460*/  UISETP.NE.U32.AND UP0, UPT, UR4, URZ, UPT ;  /* 0x000000ff0400728c */ /* 0x008fc8000bf05070 */
[----:B------:R-:W-:-:S04]  /*0470*/  UISETP.NE.AND.EX UP1, UPT, UR5, URZ, UPT, UP0 ;  /* 0x000000ff0500728c */ /* 0x000fc8000bf25300 */
[----:B------:R-:W-:-:S04]  /*0480*/  UISETP.EQ.OR.EX UP4, UPT, UR9, URZ, !UP1, UP2 ;  /* 0x000000ff0900728c */ /* 0x000fc8000cf82720 */
[----:B------:R-:W-:-:S06]  /*0490*/  UP2UR UR4, UPR, URZ, 0x10 ;  /* 0x00000010ff047883 */ /* 0x000fcc0008000000 */
[----:B------:R-:W-:Y:S01]  /*04a0*/  MOV R97, UR4 ;  /* 0x0000000400617c02 */ /* 0x000fe20008000f00 */
[----:B------:R-:W-:Y:S06]  /*04b0*/  BRA.U !UP4, `(.L_x_8) ;  /* 0x000000010c207547 */ /* 0x000fec000b800000 */
[----:B------:R-:W-:Y:S01]  /*04c0*/  UISETP.NE.U32.AND UP2, UPT, UR8, URZ, UPT ;  /* 0x000000ff0800728c */ /* 0x000fe2000bf45070 */
[----:B-----5:R-:W-:Y:S01]  /*04d0*/  FSETP.NEU.AND P0, PT, R41, RZ, PT ;  /* 0x000000ff2900720b */ /* 0x020fe20003f0d000 */
[----:B------:R-:W-:Y:S02]  /*04e0*/  USEL UR4, URZ, 0xffffffff, UP1 ;  /* 0xffffffffff047887 */ /* 0x000fe40008800000 */
[----:B------:R-:W-:-:S10]  /*04f0*/  UISETP.NE.AND.EX UP2, UPT, UR9, URZ, UPT, UP2 ;  /* 0x000000ff0900728c */ /* 0x000fd4000bf45320 */
[----:B------:R-:W-:Y:S01]  /*0500*/  VOTEU.ANY UP0, P0 ;  /* 0x0000000000ff7886 */ /* 0x000fe20000000100 */
[----:B------:R-:W-:-:S04]  /*0510*/  @!UP2 USEL UR4, URZ, 0xffffffff, UP0 ;  /* 0xffffffffff04a887 */ /* 0x000fc80008000000 */
[----:B------:R-:W-:-:S04]  /*0520*/  ULOP3.LUT UR4, UR4, 0x1, URZ, 0xc0, !UPT ;  /* 0x0000000104047892 */ /* 0x000fc8000f8ec0ff */
[----:B------:R-:W-:-:S11]  /*0530*/  UISETP.NE.U32.AND UP3, UPT, UR4, 0x1, UPT ;  /* 0x000000010400788c */ /* 0x000fd6000bf65070 */
.L_x_8:
[----:B------:R-:W3:Y:S01]  /*0540*/  SHFL.IDX PT, R0, R92, RZ, 0x1f ;  /* 0x00001fff5c007589 */ /* 0x000ee200000e0000 */
[----:B------:R-:W-:Y:S02]  /*0550*/  UISETP.NE.AND UP5, UPT, UR18, 0x2, UPT ;  /* 0x000000021200788c */ /* 0x000fe4000bfa5270 */
[----:B------:R-:W-:Y:S02]  /*0560*/  UISETP.NE.AND UP0, UPT, UR18, 0x2, UPT ;  /* 0x000000021200788c */ /* 0x000fe4000bf05270 */
[----:B------:R-:W-:Y:S02]  /*0570*/  UISETP.NE.OR UP2, UPT, UR33, URZ, UP5 ;  /* 0x000000ff2100728c */ /* 0x000fe4000af45670 */
[----:B------:R-:W-:-:S04]  /*0580*/  USEL UR46, URZ, 0x1, UP0 ;  /* 0x00000001ff2e7887 */ /* 0x000fc80008000000 */
[----:B------:R-:W-:Y:S02]  /*0590*/  PLOP3.LUT P3, PT, P1, PT, UP2, 0xae, 0xea ;  /* 0x0000000000ea781c */ /* 0x000fe40000f6f52e */
[----:B---3--:R-:W-:-:S13]  /*05a0*/  ISETP.NE.AND P0, PT, R0, RZ, PT ;  /* 0x000000ff0000720c */ /* 0x008fda0003f05270 */
[----:B------:R-:W-:Y:S05]  /*05b0*/  @P0 BRA `(.L_x_9) ;  /* 0x0000000000d40947 */ /* 0x000fea0003800000 */
[----:B------:R-:W-:Y:S01]  /*05c0*/  ELECT P0, URZ, PT ;  /* 0x0000000000ff782f */ /* 0x000fe20003800000 */
[----:B------:R-:W-:-:S12]  /*05d0*/  BSSY.RECONVERGENT B0, `(.L_x_9) ;  /* 0x0000033000007945 */ /* 0x000fd80003800200 */
[----:B------:R-:W-:Y:S05]  /*05e0*/  @!P0 BRA `(.L_x_10) ;  /* 0x0000000000c48947 */ /* 0x000fea0003800000 */
[----:B------:R-:W3:Y:S01]  /*05f0*/  S2UR UR5, SR_CgaCtaId ;  /* 0x00000000000579c3 */ /* 0x000ee20000008800 */
[----:B------:R-:W-:Y:S01]  /*0600*/  UMOV UR4, 0x400 ;  /* 0x0000040000047882 */ /* 0x000fe20000000000 */
[----:B------:R-:W-:Y:S02]  /*0610*/  UMOV UR6, 0x1 ;  /* 0x0000000100067882 */ /* 0x000fe40000000000 */
[----:B------:R-:W-:-:S04]  /*0620*/  UIADD3 UR6, UPT, UPT, -UR6, 0x100000, URZ ;  /* 0x0010000006067890 */ /* 0x000fc8000fffe1ff */
[----:B------:R-:W-:Y:S02]  /*0630*/  USHF.L.U32 UR7, UR6, 0xb, URZ ;  /* 0x0000000b06077899 */ /* 0x000fe400080006ff */
[----:B------:R-:W-:Y:S02]  /*0640*/  USHF.L.U32 UR6, UR6, 0x1, URZ ;  /* 0x0000000106067899 */ /* 0x000fe400080006ff */
[----:B---3--:R-:W-:Y:S01]  /*0650*/  ULEA UR4, UR5, UR4, 0x18 ;  /* 0x0000000405047291 */ /* 0x008fe2000f8ec0ff */
[----:B------:R-:W3:Y:S11]  /*0660*/  FENCE.VIEW.ASYNC.S ;  /* 0x00000000000073c6 */ /* 0x000ef60000000000 */
[----:B---3--:R3:W4:Y:S01]  /*0670*/  SYNCS.EXCH.64 URZ, [UR4], UR6 ;  /* 0x0000000604ff75b2 */ /* 0x0087220008000100 */
[----:B------:R3:W1:Y:S01]  /*0680*/  SYNCS.EXCH.64 URZ, [UR4+0xa0], UR6 ;  /* 0x0000a00604ff75b2 */ /* 0x0006620008000100 */
        /* <DEDUP_REMOVED lines=37> */
[----:B------:R3:W1:Y:S02]  /*08e0*/  SYNCS.EXCH.64 URZ, [UR4+0x138], UR6 ;  /* 0x0001380604ff75b2 */ /* 0x0006640008000100 */
[----:B---34-:R-:W-:Y:S01]  /*08f0*/  NOP ;  /* 0x0000000000007918 */ /* 0x018fe20000000000 */
.L_x_10:
[----:B------:R-:W-:Y:S05]  /*0900*/  BSYNC.RECONVERGENT B0 ;  /* 0x0000000000007941 */ /* 0x000fea0003800200 */
.L_x_9:
[----:B------:R-:W3:Y:S01]  /*0910*/  SHFL.IDX PT, R0, R92, RZ, 0x1f ;  /* 0x00001fff5c007589 */ /* 0x000ee200000e0000 */
[----:B------:R-:W-:Y:S01]  /*0920*/  NOP ;  /* 0x0000000000007918 */ /* 0x000fe20000000000 */
[----:B---3--:R-:W-:-:S13]  /*0930*/  ISETP.NE.AND P0, PT, R0, 0x1, PT ;  /* 0x000000010000780c */ /* 0x008fda0003f05270 */
[----:B------:R-:W-:Y:S05]  /*0940*/  @P0 BRA `(.L_x_11) ;  /* 0x0000000000500947 */ /* 0x000fea0003800000 */
[----:B------:R-:W3:Y:S01]  /*0950*/  S2UR UR5, SR_CgaCtaId ;  /* 0x00000000000579c3 */ /* 0x000ee20000008800 */
[----:B------:R-:W-:Y:S01]  /*0960*/  UMOV UR4, 0x400 ;  /* 0x0000040000047882 */ /* 0x000fe20000000000 */
[----:B------:R-:W-:Y:S01]  /*0970*/  UMOV UR8, 0x20 ;  /* 0x0000002000087882 */ /* 0x000fe20000000000 */
[----:B------:R-:W-:Y:S01]  /*0980*/  UMOV UR6, 0x80 ;  /* 0x0000008000067882 */ /* 0x000fe20000000000 */
[----:B------:R-:W-:-:S04]  /*0990*/  UIADD3 UR8, UPT, UPT, -UR8, 0x100000, URZ ;  /* 0x0010000008087890 */ /* 0x000fc8000fffe1ff */
[----:B------:R-:W-:Y:S02]  /*09a0*/  USHF.L.U32 UR9, UR8, 0xb, URZ ;  /* 0x0000000b08097899 */ /* 0x000fe400080006ff */
[----:B------:R-:W-:Y:S02]  /*09b0*/  USHF.L.U32 UR8, UR8, 0x1, URZ ;  /* 0x0000000108087899 */ /* 0x000fe400080006ff */
[----:B------:R-:W-:-:S04]  /*09c0*/  UIADD3 UR6, UPT, UPT, -UR6, 0x100000, URZ ;  /* 0x0010000006067890 */ /* 0x000fc8000fffe1ff */
[----:B------:R-:W-:Y:S02]  /*09d0*/  USHF.L.U32 UR7, UR6, 0xb, URZ ;  /* 0x0000000b06077899 */ /* 0x000fe400080006ff */
[----:B------:R-:W-:Y:S01]  /*09e0*/  USHF.L.U32 UR6, UR6, 0x1, URZ ;  /* 0x0000000106067899 */ /* 0x000fe200080006ff */
[----:B------:R-:W-:Y:S01]  /*09f0*/  ELECT P0, URZ, PT ;  /* 0x0000000000ff782f */ /* 0x000fe20003800000 */
[----:B---3--:R-:W-:Y:S01]  /*0a00*/  ULEA UR4, UR5, UR4, 0x18 ;  /* 0x0000000405047291 */ /* 0x008fe2000f8ec0ff */
[----:B------:R-:W3:Y:S11]  /*0a10*/  FENCE.VIEW.ASYNC.S ;  /* 0x00000000000073c6 */ /* 0x000ef60000000000 */
[----:B---3--:R3:W4:Y:S01]  /*0a20*/  SYNCS.EXCH.64 URZ, [UR4+0x140], UR8 ;  /* 0x0001400804ff75b2 */ /* 0x0087220008000100 */
[----:B------:R3:W1:Y:S01]  /*0a30*/  SYNCS.EXCH.64 URZ, [UR4+0x158], UR6 ;  /* 0x0001580604ff75b2 */ /* 0x0006620008000100 */
[----:B------:R3:W1:Y:S01]  /*0a40*/  SYNCS.EXCH.64 URZ, [UR4+0x148], UR8 ;  /* 0x0001480804ff75b2 */ /* 0x0006620008000100 */
[----:B------:R3:W1:Y:S01]  /*0a50*/  SYNCS.EXCH.64 URZ, [UR4+0x160], UR6 ;  /* 0x0001600604ff75b2 */ /* 0x0006620008000100 */
[----:B------:R3:W1:Y:S01]  /*0a60*/  SYNCS.EXCH.64 URZ, [UR4+0x150], UR8 ;  /* 0x0001500804ff75b2 */ /* 0x0006620008000100 */
[----:B------:R3:W1:Y:S01]  /*0a70*/  SYNCS.EXCH.64 URZ, [UR4+0x168], UR6 ;  /* 0x0001680604ff75b2 */ /* 0x0006620008000100 */
[----:B------:R-:W-:Y:S01]  /*0a80*/  NOP ;  /* 0x0000000000007918 */ /* 0x000fe20000000000 */
.L_x_11:
[----:B------:R-:W2:Y:S01]  /*0a90*/  SHFL.IDX PT, R0, R92, RZ, 0x1f ;  /* 0x00001fff5c007589 */ /* 0x000ea200000e0000 */
[----:B------:R-:W-:Y:S01]  /*0aa0*/  NOP ;  /* 0x0000000000007918 */ /* 0x000fe20000000000 */
[----:B--2---:R-:W-:-:S13]  /*0ab0*/  ISETP.NE.AND P0, PT, R0, 0x3, PT ;  /* 0x000000030000780c */ /* 0x004fda0003f05270 */
[----:B------:R-:W-:Y:S05]  /*0ac0*/  @P0 BRA `(.L_x_12) ;  /* 0x0000000000300947 */ /* 0x000fea0003800000 */
[----:B------:R-:W2:Y:S01]  /*0ad0*/  S2UR UR5, SR_CgaCtaId ;  /* 0x00000000000579c3 */ /* 0x000ea20000008800 */
[----:B---3--:R-:W-:Y:S01]  /*0ae0*/  UMOV UR4, 0x400 ;  /* 0x0000040000047882 */ /* 0x008fe20000000000 */
[----:B------:R-:W-:Y:S01]  /*0af0*/  UMOV UR6, 0x20 ;  /* 0x0000002000067882 */ /* 0x000fe20000000000 */
[----:B------:R-:W-:Y:S01]  /*0b00*/  ELECT P0, URZ, PT ;  /* 0x0000000000ff782f */ /* 0x000fe20003800000 */
[----:B------:R-:W-:-:S04]  /*0b10*/  UIADD3 UR6, UPT, UPT, -UR6, 0x100000, URZ ;  /* 0x0010000006067890 */ /* 0x000fc8000fffe1ff */
[----:B------:R-:W-:Y:S02]  /*0b20*/  USHF.L.U32 UR7, UR6, 0xb, URZ ;  /* 0x0000000b06077899 */ /* 0x000fe400080006ff */
[----:B------:R-:W-:Y:S02]  /*0b30*/  USHF.L.U32 UR6, UR6, 0x1, URZ ;  /* 0x0000000106067899 */ /* 0x000fe400080006ff */
[----:B--2---:R-:W-:Y:S01]  /*0b40*/  ULEA UR4, UR5, UR4, 0x18 ;  /* 0x0000000405047291 */ /* 0x004fe2000f8ec0ff */
[----:B------:R-:W2:Y:S11]  /*0b50*/  FENCE.VIEW.ASYNC.S ;  /* 0x00000000000073c6 */ /* 0x000eb60000000000 */
[----:B--2---:R2:W3:Y:S01]  /*0b60*/  SYNCS.EXCH.64 URZ, [UR4+0x170], UR6 ;  /* 0x0001700604ff75b2 */ /* 0x0044e20008000100 */
[----:B------:R2:W1:Y:S01]  /*0b70*/  SYNCS.EXCH.64 URZ, [UR4+0x178], UR6 ;  /* 0x0001780604ff75b2 */ /* 0x0004620008000100 */
[----:B------:R-:W-:Y:S01]  /*0b80*/  NOP ;  /* 0x0000000000007918 */ /* 0x000fe20000000000 */
.L_x_12:
[----:B------:R-:W4:Y:S01]  /*0b90*/  SHFL.IDX PT, R0, R92, RZ, 0x1f ;  /* 0x00001fff5c007589 */ /* 0x000f2200000e0000 */
[----:B------:R-:W-:Y:S01]  /*0ba0*/  NOP ;  /* 0x0000000000007918 */ /* 0x000fe20000000000 */
[----:B----4-:R-:W-:-:S13]  /*0bb0*/  ISETP.NE.AND P0, PT, R0, 0x4, PT ;  /* 0x000000040000780c */ /* 0x010fda0003f05270 */
[----:B------:R-:W-:Y:S05]  /*0bc0*/  @P0 BRA `(.L_x_13) ;  /* 0x0000000000440947 */ /* 0x000fea0003800000 */
[----:B------:R-:W4:Y:S01]  /*0bd0*/  S2UR UR5, SR_CgaCtaId ;  /* 0x00000000000579c3 */ /* 0x000f220000008800 */
[----:B--23--:R-:W-:Y:S01]  /*0be0*/  UMOV UR4, 0x1e0 ;  /* 0x000001e000047882 */ /* 0x00cfe20000000000 */
[----:B------:R-:W-:Y:S01]  /*0bf0*/  UMOV UR6, 0x400 ;  /* 0x0000040000067882 */ /* 0x000fe20000000000 */
[----:B------:R-:W-:Y:S01]  /*0c00*/  USEL UR4, UR4, 0x1a0, UP3 ;  /* 0x000001a004047887 */ /* 0x000fe20009800000 */
[----:B------:R-:W-:Y:S01]  /*0c10*/  UMOV UR8, 0x1 ;  /* 0x0000000100087882 */ /* 0x000fe20000000000 */
[----:B------:R-:W-:Y:S01]  /*0c20*/  ELECT P0, URZ, PT ;  /* 0x0000000000ff782f */ /* 0x000fe20003800000 */
[----:B------:R-:W-:-:S04]  /*0c30*/  UIADD3 UR8, UPT, UPT, -UR8, 0x100000, URZ ;  /* 0x0010000008087890 */ /* 0x000fc8000fffe1ff */
[----:B------:R-:W-:Y:S02]  /*0c40*/  USHF.L.U32 UR9, UR8, 0xb, URZ ;  /* 0x0000000b08097899 */ /* 0x000fe400080006ff */
[----:B------:R-:W-:Y:S02]  /*0c50*/  USHF.L.U32 UR8, UR8, 0x1, URZ ;  /* 0x0000000108087899 */ /* 0x000fe400080006ff */
[----:B----4-:R-:W-:Y:S02]  /*0c60*/  ULEA UR6, UR5, UR6, 0x18 ;  /* 0x0000000605067291 */ /* 0x010fe4000f8ec0ff */
[----:B------:R-:W-:-:S04]  /*0c70*/  UIADD3 UR4, UPT, UPT, -UR4, 0x100000, URZ ;  /* 0x0010000004047890 */ /* 0x000fc8000fffe1ff */
[----:B------:R-:W-:Y:S02]  /*0c80*/  USHF.L.U32 UR5, UR4, 0xb, URZ ;  /* 0x0000000b04057899 */ /* 0x000fe400080006ff */
[----:B------:R-:W-:Y:S01]  /*0c90*/  USHF.L.U32 UR4, UR4, 0x1, URZ ;  /* 0x0000000104047899 */ /* 0x000fe200080006ff */
[----:B------:R-:W2:Y:S03]  /*0ca0*/  FENCE.VIEW.ASYNC.S ;  /* 0x00000000000073c6 */ /* 0x000ea60000000000 */
[----:B--2---:R4:W2:Y:S08]  /*0cb0*/  SYNCS.EXCH.64 URZ, [UR6+0x180], UR8 ;  /* 0x0001800806ff75b2 */ /* 0x0048b00008000100 */
[----:B------:R4:W3:Y:S02]  /*0cc0*/  SYNCS.EXCH.64 URZ, [UR6+0x188], UR4 ;  /* 0x0001880406ff75b2 */ /* 0x0008e40008000100 */
[----:B----4-:R-:W-:Y:S01]  /*0cd0*/  NOP ;  /* 0x0000000000007918 */ /* 0x010fe20000000000 */
.L_x_13:
[----:B------:R-:W4:Y:S01]  /*0ce0*/  SHFL.IDX PT, R0, R92, RZ, 0x1f ;  /* 0x00001fff5c007589 */ /* 0x000f2200000e0000 */
[----:B------:R-:W-:Y:S01]  /*0cf0*/  ISETP.NE.OR P1, PT, RZ, UR18, !P1 ;  /* 0x00000012ff007c0c */ /* 0x000fe2000cf25670 */
[----:B------:R-:W-:Y:S01]  /*0d00*/  NOP ;  /* 0x0000000000007918 */ /* 0x000fe20000000000 */
[----:B----4-:R-:W-:-:S13]  /*0d10*/  ISETP.NE.AND P0, PT, R0, 0x5, PT ;  /* 0x000000050000780c */ /* 0x010fda0003f05270 */
[----:B------:R-:W-:Y:S05]  /*0d20*/  @P0 BRA `(.L_x_14) ;  /* 0x0000000000480947 */ /* 0x000fea0003800000 */
[----:B------:R-:W4:Y:S01]  /*0d30*/  S2UR UR5, SR_CgaCtaId ;  /* 0x00000000000579c3 */ /* 0x000f220000008800 */
[----:B--23--:R-:W-:Y:S01]  /*0d40*/  UMOV UR4, 0x400 ;  /* 0x0000040000047882 */ /* 0x00cfe20000000000 */
        /* <DEDUP_REMOVED lines=9> */
[----:B----4-:R-:W-:Y:S01]  /*0de0*/  ULEA UR4, UR5, UR4, 0x18 ;  /* 0x0000000405047291 */ /* 0x010fe2000f8ec0ff */
[----:B------:R-:W2:Y:S11]  /*0df0*/  FENCE.VIEW.ASYNC.S ;  /* 0x00000000000073c6 */ /* 0x000eb60000000000 */
[----:B--2---:R4:W2:Y:S01]  /*0e00*/  SYNCS.EXCH.64 URZ, [UR4+0x190], UR6 ;  /* 0x0001900604ff75b2 */ /* 0x0048a20008000100 */
[----:B------:R4:W3:Y:S01]  /*0e10*/  SYNCS.EXCH.64 URZ, [UR4+0x1a0], UR8 ;  /* 0x0001a00804ff75b2 */ /* 0x0008e20008000100 */
[----:B------:R4:W1:Y:S01]  /*0e20*/  SYNCS.EXCH.64 URZ, [UR4+0x198], UR6 ;  /* 0x0001980604ff75b2 */ /* 0x0008620008000100 */
[----:B------:R4:W1:Y:S02]  /*0e30*/  SYNCS.EXCH.64 URZ, [UR4+0x1a8], UR8 ;  /* 0x0001a80804ff75b2 */ /* 0x0008640008000100 */
[----:B----4-:R-:W-:Y:S01]  /*0e40*/  NOP ;  /* 0x0000000000007918 */ /* 0x010fe20000000000 */
.L_x_14:
[----:B--23--:R-:W2:Y:S01]  /*0e50*/  S2UR UR7, SR_CgaCtaId ;  /* 0x00000000000779c3 */ /* 0x00cea20000008800 */
[----:B------:R-:W-:Y:S01]  /*0e60*/  VOTEU.ALL UP0, P1 ;  /* 0x0000000000ff7886 */ /* 0x000fe20000800000 */
[----:B------:R-:W-:Y:S01]  /*0e70*/  UMOV UR4, 0x20 ;  /* 0x0000002000047882 */ /* 0x000fe20000000000 */
[----:B------:R-:W-:Y:S01]  /*0e80*/  NOP ;  /* 0x0000000000007918 */ /* 0x000fe20000000000 */
[----:B-1----:R-:W-:Y:S01]  /*0e90*/  LOP3.LUT R3, R98, 0x1f, RZ, 0xc0, !PT ;  /* 0x0000001f62037812 */ /* 0x002fe200078ec0ff */
[----:B------:R-:W-:Y:S01]  /*0ea0*/  UISETP.NE.AND UP4, UPT, UR18, URZ, UPT ;  /* 0x000000ff1200728c */ /* 0x000fe2000bf85270 */
[----:B------:R-:W-:Y:S01]  /*0eb0*/  @!UP0 UMOV UR6, 0x400 ;  /* 0x0000040000068882 */ /* 0x000fe20000000000 */
[----:B------:R-:W-:-:S04]  /*0ec0*/  @!UP0 UIADD3 UR4, UPT, UPT, -UR4, 0x100000, URZ ;  /* 0x0010000004048890 */ /* 0x000fc8000fffe1ff */
[----:B------:R-:W-:Y:S02]  /*0ed0*/  @!UP0 USHF.L.U32 UR5, UR4, 0xb, URZ ;  /* 0x0000000b04058899 */ /* 0x000fe400080006ff */
[----:B------:R-:W-:Y:S02]  /*0ee0*/  @!UP0 USHF.L.U32 UR4, UR4, 0x1, URZ ;  /* 0x0000000104048899 */ /* 0x000fe400080006ff */
[----:B--2---:R-:W-:Y:S01]  /*0ef0*/  @!UP0 ULEA UR6, UR7, UR6, 0x18 ;  /* 0x0000000607068291 */ /* 0x004fe2000f8ec0ff */
[----:B------:R-:W1:Y:S01]  /*0f00*/  LDCU UR7, c[0x0][0x36c] ;  /* 0x00006d80ff0777ac */ /* 0x000e620008000800 */
[----:B------:R-:W-:Y:S01]  /*0f10*/  VOTEU.ALL UP0, P1 ;  /* 0x0000000000ff7886 */ /* 0x000fe20000800000 */
[----:B------:R-:W2:Y:S09]  /*0f20*/  FENCE.VIEW.ASYNC.S ;  /* 0x00000000000073c6 */ /* 0x000eb20000000000 */
[----:B--2---:R2:W3:Y:S01]  /*0f30*/  @!UP0 SYNCS.EXCH.64 URZ, [UR6+0x1b0], UR4 ;  /* 0x0001b00406ff85b2 */ /* 0x0044e20008000100 */
[----:B-1----:R-:W-:-:S09]  /*0f40*/  UISETP.EQ.U32.AND UP6, UPT, UR7, 0x1, UPT ;  /* 0x000000010700788c */ /* 0x002fd2000bfc2070 */
[----:B--2---:R-:W-:Y:S05]  /*0f50*/  BRA.U !UP6, `(.L_x_15) ;  /* 0x000000010e087547 */ /* 0x004fea000b800000 */
[----:B---3--:R-:W-:Y:S01]  /*0f60*/  UCGABAR_ARV ;  /* 0x00000000000079c7 */ /* 0x008fe20008000000 */
[----:B------:R-:W-:Y:S05]  /*0f70*/  BRA `(.L_x_16) ;  /* 0x0000000000047947 */ /* 0x000fea0003800000 */
.L_x_15:
[----:B---3--:R-:W-:Y:S01]  /*0f80*/  NOP ;  /* 0x0000000000007918 */ /* 0x008fe20000000000 */
.L_x_16:
[----:B------:R-:W1:Y:S01]  /*0f90*/  S2UR UR20, SR_CTAID.X ;  /* 0x00000000001479c3 */ /* 0x000e620000002500 */
[----:B------:R-:W-:-:S05]  /*0fa0*/  CS2R.32 R96, SR_CgaSize ;  /* 0x0000000000607805 */ /* 0x000fca0000008a00 */
[----:B------:R-:W-:-:S05]  /*0fb0*/  IMAD R96, R96, -0xa0, RZ ;  /* 0xffffff6060607824 */ /* 0x000fca00078e02ff */
[----:B------:R-:W-:-:S14]  /*0fc0*/  R2UR UR5, R96 ;  /* 0x00000000600572ca */ /* 0x000fdc00000e0000 */
[----:B------:R-:W2:Y:S01]  /*0fd0*/  LDCU UR5, c[0x0][UR5+0x2b0] ;  /* 0x00005600050577ac */ /* 0x000ea20008000800 */
[----:B------:R-:W-:-:S05]  /*0fe0*/  CS2R.32 R96, SR_CgaSize ;  /* 0x0000000000607805 */ /* 0x000fca0000008a00 */
[----:B------:R-:W-:-:S05]  /*0ff0*/  IMAD R96, R96, -0xa0, RZ ;  /* 0xffffff6060607824 */ /* 0x000fca00078e02ff */
[----:B------:R-:W-:-:S14]  /*1000*/  R2UR UR4, R96 ;  /* 0x00000000600472ca */ /* 0x000fdc00000e0000 */
[----:B------:R-:W3:Y:S01]  /*1010*/  LDCU UR4, c[0x0][UR4+0x2b4] ;  /* 0x00005680040477ac */ /* 0x000ee20008000800 */
[----:B------:R-:W4:Y:S01]  /*1020*/  S2UR UR23, SR_CTAID.Y ;  /* 0x00000000001779c3 */ /* 0x000f220000002600 */
[----:B------:R-:W-:-:S05]  /*1030*/  CS2R.32 R96, SR_CgaSize ;  /* 0x0000000000607805 */ /* 0x000fca0000008a00 */
[----:B------:R-:W-:-:S05]  /*1040*/  IMAD R96, R96, -0xa0, RZ ;  /* 0xffffff6060607824 */ /* 0x000fca00078e02ff */
[----:B------:R-:W-:-:S14]  /*1050*/  R2UR UR7, R96 ;  /* 0x00000000600772ca */ /* 0x000fdc00000e0000 */
[----:B------:R-:W3:Y:S01]  /*1060*/  LDCU UR7, c[0x0][UR7+0x2a0] ;  /* 0x00005400070777ac */ /* 0x000ee20008000800 */
[----:B------:R-:W-:-:S05]  /*1070*/  CS2R.32 R96, SR_CgaSize ;  /* 0x0000000000607805 */ /* 0x000fca0000008a00 */
[----:B------:R-:W-:-:S05]  /*1080*/  IMAD R96, R96, -0xa0, RZ ;  /* 0xffffff6060607824 */ /* 0x000fca00078e02ff */
[----:B------:R-:W-:-:S14]  /*1090*/  R2UR UR8, R96 ;  /* 0x00000000600872ca */ /* 0x000fdc00000e0000 */
[----:B------:R-:W3:Y:S01]  /*10a0*/  LDCU UR8, c[0x0][UR8+0x2a4] ;  /* 0x00005480080877ac */ /* 0x000ee20008000800 */
[----:B------:R-:W3:Y:S01]  /*10b0*/  LDCU UR19, c[0x0][0xb24] ;  /* 0x00016480ff1377ac */ /* 0x000ee20008000800 */
[----:B------:R-:W3:Y:S01]  /*10c0*/  LDCU UR39, c[0x0][0xb24] ;  /* 0x00016480ff2777ac */ /* 0x000ee20008000800 */
[----:B-1----:R-:W-:Y:S01]  /*10d0*/  I2FP.F32.U32 R2, UR20 ;  /* 0x0000001400027c45 */ /* 0x002fe20008201000 */
[----:B------:R-:W1:Y:S04]  /*10e0*/  LDCU UR24, c[0x0][0xb30] ;  /* 0x00016600ff1877ac */ /* 0x000e680008000800 */
[----:B--2---:R-:W-:Y:S01]  /*10f0*/  FMUL R2, R2, UR5 ;  /* 0x0000000502027c20 */ /* 0x004fe20008400000 */
[----:B----4-:R-:W-:-:S05]  /*1100*/  I2FP.F32.U32 R0, UR23 ;  /* 0x0000001700007c45 */ /* 0x010fca0008201000 */
[----:B------:R-:W2:Y:S01]  /*1110*/  F2I.U32.TRUNC.NTZ R2, R2 ;  /* 0x0000000200027305 */ /* 0x000ea2000020f000 */
[----:B---3--:R-:W-:-:S07]  /*1120*/  FMUL R0, R0, UR4 ;  /* 0x0000000400007c20 */ /* 0x008fce0008400000 */
[----:B------:R-:W3:Y:S01]  /*1130*/  F2I.U32.TRUNC.NTZ R0, R0 ;  /* 0x0000000000007305 */ /* 0x000ee2000020f000 */
[----:B--2---:R-:W-:Y:S02]  /*1140*/  R2UR UR4, R2 ;  /* 0x00000000020472ca */ /* 0x004fe400000e0000 */
[----:B------:R-:W-:Y:S02]  /*1150*/  PRMT R2, RZ, 0x7610, R2 ;  /* 0x00007610ff027816 */ /* 0x000fe40000000002 */
[----:B---3--:R-:W-:Y:S02]  /*1160*/  R2UR UR6, R0 ;  /* 0x00000000000672ca */ /* 0x008fe400000e0000 */
[----:B------:R-:W-:-:S07]  /*1170*/  PRMT R0, RZ, 0x7610, R0 ;  /* 0x00007610ff007816 */ /* 0x000fce0000000000 */
[----:B------:R-:W-:-:S04]  /*1180*/  UIADD3 UR5, UPT, UPT, -UR4, URZ, URZ ;  /* 0x000000ff04057290 */ /* 0x000fc8000fffe1ff */
[----:B------:R-:W-:Y:S02]  /*1190*/  UIMAD UR5, UR7, UR5, UR20 ;  /* 0x00000005070572a4 */ /* 0x000fe4000f8e0214 */
[----:B------:R-:W-:-:S04]  /*11a0*/  UIADD3 UR4, UPT, UPT, -UR6, URZ, URZ ;  /* 0x000000ff06047290 */ /* 0x000fc8000fffe1ff */
[----:B------:R-:W-:Y:S01]  /*11b0*/  IMAD.U32 R96, RZ, RZ, UR5 ;  /* 0x00000005ff607e24 */ /* 0x000fe2000f8e00ff */
[----:B------:R-:W-:-:S06]  /*11c0*/  UIMAD UR4, UR8, UR4, UR23 ;  /* 0x00000004080472a4 */ /* 0x000fcc000f8e0217 */
[----:B------:R-:W-:Y:S01]  /*11d0*/  IMAD.U32 R95, RZ, RZ, UR4 ;  /* 0x00000004ff5f7e24 */ /* 0x000fe2000f8e00ff */
[----:B-1----:R-:W-:Y:S06]  /*11e0*/  BRA.U UP4, `(.L_x_17) ;  /* 0x0000000104307547 */ /* 0x002fec000b800000 */
[----:B------:R-:W-:Y:S01]  /*11f0*/  R2UR UR5, R95 ;  /* 0x000000005f0572ca */ /* 0x000fe200000e0000 */
[----:B------:R-:W-:Y:S01]  /*1200*/  UMOV UR7, 0x3 ;  /* 0x0000000300077882 */ /* 0x000fe20000000000 */
[----:B------:R-:W-:-:S11]  /*1210*/  R2UR UR4, R96 ;  /* 0x00000000600472ca */ /* 0x000fd600000e0000 */
[----:B------:R-:W-:-:S04]  /*1220*/  UISETP.NE.AND UP0, UPT, UR5, URZ, UPT ;  /* 0x000000ff0500728c */ /* 0x000fc8000bf05270 */
[----:B------:R-:W-:Y:S02]  /*1230*/  UISETP.LT.U32.OR UP0, UPT, UR4, 0x2, !UP0 ;  /* 0x000000020400788c */ /* 0x000fe4000c701470 */
[----:B------:R-:W-:Y:S02]  /*1240*/  ULOP3.LUT UR4, UR4, 0xfffffffe, URZ, 0xc0, !UPT ;  /* 0xfffffffe04047892 */ /* 0x000fe4000f8ec0ff */
[----:B------:R-:W-:Y:S02]  /*1250*/  USEL UR6, URZ, 0x1, !UP0 ;  /* 0x00000001ff067887 */ /* 0x000fe4000c000000 */
[----:B------:R-:W-:Y:S02]  /*1260*/  USEL UR5, URZ, 0x2, !UP0 ;  /* 0x00000002ff057887 */ /* 0x000fe4000c000000 */
[----:B------:R-:W-:Y:S02]  /*1270*/  USHF.L.U32 UR4, UR7, UR4, URZ ;  /* 0x0000000407047299 */ /* 0x000fe400080006ff */
[----:B------:R-:W-:-:S04]  /*1280*/  UIADD3 UR5, UPT, UPT, UR6, UR5, URZ ;  /* 0x0000000506057290 */ /* 0x000fc8000fffe0ff */
[----:B------:R-:W-:Y:S02]  /*1290*/  IMAD.U32 R0, RZ, RZ, UR4 ;  /* 0x00000004ff007e24 */ /* 0x000fe4000f8e00ff */
[----:B------:R-:W-:-:S07]  /*12a0*/  IMAD.U32 R2, RZ, RZ, UR5 ;  /* 0x00000005ff027e24 */ /* 0x000fce000f8e00ff */
.L_x_17:
[----:B------:R-:W1:Y:S01]  /*12b0*/  S2UR UR49, SR_CTAID.Z ;  /* 0x00000000003179c3 */ /* 0x000e620000002700 */
[----:B------:R-:W-:Y:S01]  /*12c0*/  UISETP.GE.AND UP0, UPT, UR19, 0x1, UPT ;  /* 0x000000011300788c */ /* 0x000fe2000bf06270 */
[----:B------:R-:W-:-:S08]  /*12d0*/  UMOV UR28, UR20 ;  /* 0x00000014001c7c82 */ /* 0x000fd00008000000 */
[----:B------:R-:W-:Y:S05]  /*12e0*/  BRA.U !UP0, `(.L_x_18) ;  /* 0x0000000108d47547 */ /* 0x000fea000b800000 */
[----:B------:R-:W2:Y:S01]  /*12f0*/  LDCU.128 UR12, c[0x0][0xb10] ;  /* 0x00016200ff0c77ac */ /* 0x000ea20008000c00 */
[----:B------:R-:W3:Y:S01]  /*1300*/  LDCU UR21, c[0x0][0xb0c] ;  /* 0x00016180ff1577ac */ /* 0x000ee20008000800 */
[----:B------:R-:W4:Y:S01]  /*1310*/  LDCU UR6, c[0x0][0x370] ;  /* 0x00006e00ff0677ac */ /* 0x000f220008000800 */
[----:B------:R-:W1:Y:S01]  /*1320*/  LDCU UR7, c[0x0][0x374] ;  /* 0x00006e80ff0777ac */ /* 0x000e620008000800 */
[----:B------:R-:W1:Y:S01]  /*1330*/  LDCU UR22, c[0x0][0xb20] ;  /* 0x00016400ff1677ac */ /* 0x000e620008000800 */
[----:B--2---:R-:W-:Y:S02]  /*1340*/  UIMAD.WIDE.U32 UR4, UR20, UR12, URZ ;  /* 0x0000000c140472a5 */ /* 0x004fe4000f8e00ff */
[----:B---3--:R-:W-:Y:S01]  /*1350*/  UISETP.NE.AND UP0, UPT, UR21, 0x1, UPT ;  /* 0x000000011500788c */ /* 0x008fe2000bf05270 */
[----:B------:R-:W2:Y:S01]  /*1360*/  LDCU.64 UR8, c[0x0][0xb28] ;  /* 0x00016500ff0877ac */ /* 0x000ea20008000a00 */
[----:B----4-:R-:W-:-:S03]  /*1370*/  UIMAD.WIDE.U32 UR10, UR6, UR12, URZ ;  /* 0x0000000c060a72a5 */ /* 0x010fc6000f8e00ff */
[----:B------:R-:W-:Y:S01]  /*1380*/  UMOV UR4, UR5 ;  /* 0x0000000500047c82 */ /* 0x000fe20008000000 */
[----:B------:R-:W-:Y:S02]  /*1390*/  UISETP.NE.AND UP2, UPT, UR19, 0x1, UPT ;  /* 0x000000011300788c */ /* 0x000fe4000bf45270 */
[----:B------:R-:W-:Y:S01]  /*13a0*/  USHF.R.U32.HI UR4, URZ, UR13, UR4 ;  /* 0x0000000dff047299 */ /* 0x000fe20008011604 */
[----:B------:R-:W-:Y:S01]  /*13b0*/  UMOV UR10, UR11 ;  /* 0x0000000b000a7c82 */ /* 0x000fe20008000000 */
[----:B------:R-:W-:Y:S02]  /*13c0*/  UIMAD.WIDE.U32 UR16, UR23, UR15, URZ ;  /* 0x0000000f171072a5 */ /* 0x000fe4000f8e00ff */
[----:B------:R-:W-:Y:S02]  /*13d0*/  USEL UR5, UR20, UR4, !UP0 ;  /* 0x0000000414057287 */ /* 0x000fe4000c000000 */
[----:B------:R-:W-:Y:S02]  /*13e0*/  @UP0 USHF.R.U32.HI UR6, URZ, UR13, UR10 ;  /* 0x0000000dff060299 */ /* 0x000fe4000801160a */
[----:B------:R-:W-:-:S02]  /*13f0*/  UISETP.NE.AND UP0, UPT, UR14, 0x1, UPT ;  /* 0x000000010e00788c */ /* 0x000fc4000bf05270 */
[----:B-1----:R-:W-:Y:S02]  /*1400*/  UIMAD.WIDE.U32 UR10, UR7, UR15, URZ ;  /* 0x0000000f070a72a5 */ /* 0x002fe4000f8e00ff */
[----:B--2---:R-:W-:Y:S01]  /*1410*/  UIMAD.WIDE.U32 UR12, UR6, UR8, URZ ;  /* 0x00000008060c72a5 */ /* 0x004fe2000f8e00ff */
[----:B------:R-:W-:Y:S01]  /*1420*/  UMOV UR4, UR17 ;  /* 0x0000001100047c82 */ /* 0x000fe20008000000 */
[----:B------:R-:W-:-:S03]  /*1430*/  UIADD3 UR28, UPT, UPT, -UR5, URZ, URZ ;  /* 0x000000ff051c7290 */ /* 0x000fc6000fffe1ff */
[----:B------:R-:W-:Y:S01]  /*1440*/  UMOV UR10, UR11 ;  /* 0x0000000b000a7c82 */ /* 0x000fe20008000000 */
[----:B------:R-:W-:Y:S02]  /*1450*/  USHF.R.U32.HI UR4, URZ, UR22, UR4 ;  /* 0x00000016ff047299 */ /* 0x000fe40008011604 */
[----:B------:R-:W-:Y:S01]  /*1460*/  @UP0 USHF.R.U32.HI UR7, URZ, UR22, UR10 ;  /* 0x00000016ff070299 */ /* 0x000fe2000801160a */
[----:B------:R-:W-:Y:S01]  /*1470*/  UMOV UR12, UR13 ;  /* 0x0000000d000c7c82 */ /* 0x000fe20008000000 */
[----:B------:R-:W-:Y:S02]  /*1480*/  USEL UR4, UR23, UR4, !UP0 ;  /* 0x0000000417047287 */ /* 0x000fe4000c000000 */
[----:B------:R-:W-:Y:S02]  /*1490*/  UIMAD.WIDE.U32 UR10, UR7, UR8, URZ ;  /* 0x00000008070a72a5 */ /* 0x000fe4000f8e00ff */
[----:B------:R-:W-:Y:S02]  /*14a0*/  @UP2 USHF.R.U32.HI UR6, URZ, UR9, UR12 ;  /* 0x00000009ff062299 */ /* 0x000fe4000801160c */
[----:B------:R-:W-:-:S02]  /*14b0*/  UIMAD.WIDE.U32 UR12, UR4, UR8, URZ ;  /* 0x00000008040c72a5 */ /* 0x000fc4000f8e00ff */
[----:B------:R-:W-:Y:S01]  /*14c0*/  UIMAD UR28, UR21, UR28, UR20 ;  /* 0x0000001c151c72a4 */ /* 0x000fe2000f8e0214 */
[----:B------:R-:W-:Y:S02]  /*14d0*/  UMOV UR10, UR11 ;  /* 0x0000000b000a7c82 */ /* 0x000fe40008000000 */
[----:B------:R-:W-:Y:S02]  /*14e0*/  @UP2 USHF.R.U32.HI UR7, URZ, UR9, UR10 ;  /* 0x00000009ff072299 */ /* 0x000fe4000801160a */
[----:B------:R-:W-:Y:S02]  /*14f0*/  UIMAD UR10, UR6, UR19, URZ ;  /* 0x00000013060a72a4 */ /* 0x000fe4000f8e02ff */
[----:B------:R-:W-:-:S04]  /*1500*/  UIMAD UR7, UR7, UR19, URZ ;  /* 0x00000013070772a4 */ /* 0x000fc8000f8e02ff */
[----:B------:R-:W-:-:S03]  /*1510*/  UISETP.GE.AND UP0, UPT, UR4, UR7, UPT ;  /* 0x000000070400728c */ /* 0x000fc6000bf06270 */
[----:B------:R-:W-:Y:S01]  /*1520*/  UMOV UR7, UR13 ;  /* 0x0000000d00077c82 */ /* 0x000fe20008000000 */
[----:B------:R-:W-:Y:S02]  /*1530*/  UISETP.GE.OR UP0, UPT, UR5, UR10, UP0 ;  /* 0x0000000a0500728c */ /* 0x000fe40008706670 */
[----:B------:R-:W-:Y:S02]  /*1540*/  UIMAD.WIDE.U32 UR10, UR5, UR8, URZ ;  /* 0x00000008050a72a5 */ /* 0x000fe4000f8e00ff */
[----:B------:R-:W-:Y:S02]  /*1550*/  USHF.R.U32.HI UR7, URZ, UR9, UR7 ;  /* 0x00000009ff077299 */ /* 0x000fe40008011607 */
[----:B------:R-:W-:Y:S02]  /*1560*/  UIADD3 UR10, UPT, UPT, -UR4, URZ, URZ ;  /* 0x000000ff040a7290 */ /* 0x000fe4000fffe1ff */
[----:B------:R-:W-:Y:S02]  /*1570*/  USEL UR7, UR4, UR7, !UP2 ;  /* 0x0000000704077287 */ /* 0x000fe4000d000000 */
[----:B------:R-:W-:Y:S01]  /*1580*/  UIMAD UR10, UR14, UR10, UR23 ;  /* 0x0000000a0e0a72a4 */ /* 0x000fe2000f8e0217 */
[----:B------:R-:W-:-:S02]  /*1590*/  @!UP0 UMOV UR8, UR11 ;  /* 0x0000000b00088c82 */ /* 0x000fc40008000000 */
[----:B------:R-:W-:Y:S02]  /*15a0*/  @!UP0 USHF.R.U32.HI UR8, URZ, UR9, UR8 ;  /* 0x00000009ff088299 */ /* 0x000fe40008011608 */
[----:B------:R-:W-:Y:S02]  /*15b0*/  UIADD3 UR9, UPT, UPT, -UR7, URZ, URZ ;  /* 0x000000ff07097290 */ /* 0x000fe4000fffe1ff */
[----:B------:R-:W-:Y:S02]  /*15c0*/  @!UP0 USEL UR8, UR5, UR8, !UP2 ;  /* 0x0000000805088287 */ /* 0x000fe4000d000000 */
[----:B------:R-:W-:Y:S02]  /*15d0*/  UIMAD UR9, UR19, UR9, UR4 ;  /* 0x00000009130972a4 */ /* 0x000fe4000f8e0204 */
[----:B------:R-:W-:Y:S02]  /*15e0*/  @!UP0 UIADD3 UR7, UPT, UPT, UR7, -UR8, URZ ;  /* 0x8000000807078290 */ /* 0x000fe4000fffe0ff */
[----:B------:R-:W-:-:S02]  /*15f0*/  @!UP0 UIMAD UR6, UR9, UR6, UR8 ;  /* 0x00000006090682a4 */ /* 0x000fc4000f8e0208 */
[----:B------:R-:W-:-:S04]  /*1600*/  @!UP0 UIMAD UR4, UR7, UR19, UR5 ;  /* 0x00000013070482a4 */ /* 0x000fc8000f8e0205 */
[----:B------:R-:W-:Y:S01]  /*1610*/  UIMAD UR23, UR4, UR14, UR10 ;  /* 0x0000000e041772a4 */ /* 0x000fe2000f8e020a */
[----:B------:R-:W-:Y:S02]  /*1620*/  @!UP0 UMOV UR5, UR6 ;  /* 0x0000000600058c82 */ /* 0x000fe40008000000 */
[----:B------:R-:W-:-:S12]  /*1630*/  UIMAD UR28, UR5, UR21, UR28 ;  /* 0x00000015051c72a4 */ /* 0x000fd8000f8e021c */
.L_x_18:
[----:B------:R-:W-:-:S09]  /*1640*/  UISETP.NE.AND UP0, UPT, UR24, 0x1, UPT ;  /* 0x000000011800788c */ /* 0x000fd2000bf05270 */
[----:B------:R-:W-:Y:S05]  /*1650*/  BRA.U UP0, `(.L_x_19) ;  /* 0x0000000100407547 */ /* 0x000fea000b800000 */
[----:B------:R-:W2:Y:S01]  /*1660*/  LDCU.128 UR8, c[0x0][0xb10] ;  /* 0x00016200ff0877ac */ /* 0x000ea20008000c00 */
[----:B------:R-:W3:Y:S01]  /*1670*/  LDCU UR12, c[0x0][0xb0c] ;  /* 0x00016180ff0c77ac */ /* 0x000ee20008000800 */
[----:B------:R-:W4:Y:S01]  /*1680*/  LDCU UR13, c[0x0][0xb20] ;  /* 0x00016400ff0d77ac */ /* 0x000f220008000800 */
[----:B--2---:R-:W-:Y:S02]  /*1690*/  UIMAD.WIDE.U32 UR4, UR28, UR8, URZ ;  /* 0x000000081c0472a5 */ /* 0x004fe4000f8e00ff */
[----:B------:R-:W-:Y:S02]  /*16a0*/  UIMAD.WIDE.U32 UR6, UR23, UR11, URZ ;  /* 0x0000000b170672a5 */ /* 0x000fe4000f8e00ff */
[----:B---3--:R-:W-:Y:S02]  /*16b0*/  UISETP.NE.AND UP0, UPT, UR12, 0x1, UPT ;  /* 0x000000010c00788c */ /* 0x008fe4000bf05270 */
[----:B------:R-:W-:-:S03]  /*16c0*/  USHF.R.U32.HI UR5, URZ, UR9, UR5 ;  /* 0x00000009ff057299 */ /* 0x000fc60008011605 */
[----:B------:R-:W-:Y:S01]  /*16d0*/  UMOV UR4, UR7 ;  /* 0x0000000700047c82 */ /* 0x000fe20008000000 */
[----:B------:R-:W-:Y:S02]  /*16e0*/  USEL UR5, UR28, UR5, !UP0 ;  /* 0x000000051c057287 */ /* 0x000fe4000c000000 */
[----:B------:R-:W-:Y:S02]  /*16f0*/  UISETP.NE.AND UP0, UPT, UR10, 0x1, UPT ;  /* 0x000000010a00788c */ /* 0x000fe4000bf05270 */
[----:B----4-:R-:W-:-:S04]  /*1700*/  USHF.R.U32.HI UR4, URZ, UR13, UR4 ;  /* 0x0000000dff047299 */ /* 0x010fc80008011604 */
[----:B------:R-:W-:-:S04]  /*1710*/  USEL UR4, UR23, UR4, !UP0 ;  /* 0x0000000417047287 */ /* 0x000fc8000c000000 */
[----:B------:R-:W-:Y:S02]  /*1720*/  UIADD3 UR6, UPT, UPT, -UR4, UR5, URZ ;  /* 0x0000000504067290 */ /* 0x000fe4000fffe1ff */
[----:B------:R-:W-:Y:S02]  /*1730*/  UIADD3 UR4, UPT, UPT, UR4, -UR5, URZ ;  /* 0x8000000504047290 */ /* 0x000fe4000fffe0ff */
[----:B------:R-:W-:Y:S02]  /*1740*/  UIMAD UR23, UR6, UR10, UR23 ;  /* 0x0000000a061772a4 */ /* 0x000fe4000f8e0217 */
[----:B------:R-:W-:-:S12]  /*1750*/  UIMAD UR28, UR4, UR12, UR28 ;  /* 0x0000000c041c72a4 */ /* 0x000fd8000f8e021c */
.L_x_19:
[----:B------:R-:W-:Y:S05]  /*1760*/  BRA.U !UP6, `(.L_x_20) ;  /* 0x000000010e0c7547 */ /* 0x000fea000b800000 */
[----:B------:R-:W-:Y:S01]  /*1770*/  UCGABAR_WAIT ;  /* 0x0000000000007dc7 */ /* 0x000fe20008000000 */
[----:B------:R-:W-:Y:S01]  /*1780*/  CCTL.IVALL ;  /* 0x00000000ff00798f */ /* 0x000fe20002000000 */
[----:B------:R-:W-:Y:S05]  /*1790*/  BRA `(.L_x_21) ;  /* 0x0000000000047947 */ /* 0x000fea0003800000 */
.L_x_20:
[----:B------:R-:W-:Y:S06]  /*17a0*/  BAR.SYNC.DEFER_BLOCKING 0x0 ;  /* 0x0000000000007b1d */ /* 0x000fec0000010000 */
.L_x_21:
[----:B------:R-:W-:Y:S05]  /*17b0*/  BRA.U UP5, `(.L_x_22) ;  /* 0x00000025052c7547 */ /* 0x000fea000b800000 */
[----:B------:R-:W2:Y:S01]  /*17c0*/  LDCU UR7, c[0x0][0x390] ;  /* 0x00007200ff0777ac */ /* 0x000ea20008000800 */
[----:B------:R-:W-:Y:S01]  /*17d0*/  PLOP3.LUT P1, PT, PT, PT, UP3, 0x80, 0x8 ;  /* 0x000000000008781c */ /* 0x000fe20003f2f038 */
[----:B------:R-:W-:Y:S01]  /*17e0*/  IMAD.MOV.U32 R2, RZ, RZ, RZ ;  /* 0x000000ffff027224 */ /* 0x000fe200078e00ff */
[----:B------:R-:W-:Y:S01]  /*17f0*/  ISETP.EQ.OR P2, PT, R3, RZ, P3 ;  /* 0x000000ff0300720c */ /* 0x000fe20001f42670 */
[----:B------:R-:W3:Y:S01]  /*1800*/  LDCU UR6, c[0x0][0x5c0] ;  /* 0x0000b800ff0677ac */ /* 0x000ee20008000800 */
[----:B------:R-:W-:Y:S01]  /*1810*/  PLOP3.LUT P1, PT, P1, PT, PT, 0x8, 0x80 ;  /* 0x000000000080781c */ /* 0x000fe20000f2e170 */
[----:B------:R-:W-:Y:S02]  /*1820*/  UISETP.NE.AND UP0, UPT, UR18, URZ, UPT ;  /* 0x000000ff1200728c */ /* 0x000fe4000bf05270 */
[----:B------:R-:W-:Y:S02]  /*1830*/  USHF.L.U32 UR8, UR20, 0x5, URZ ;  /* 0x0000000514087899 */ /* 0x000fe400080006ff */
[----:B------:R-:W-:Y:S01]  /*1840*/  USEL UR46, UR46, 0x2, UP0 ;  /* 0x000000022e2e7887 */ /* 0x000fe20008000000 */
[----:B------:R-:W4:Y:S01]  /*1850*/  LDCU UR55, c[0x0][0x370] ;  /* 0x00006e00ff3777ac */ /* 0x000f220008000800 */
[----:B--2---:R-:W-:Y:S01]  /*1860*/  UIADD3 UR5, UPT, UPT, UR7, 0x1f, URZ ;  /* 0x0000001f07057890 */ /* 0x004fe2000fffe0ff */
[----:B-1----:R-:W1:Y:S03]  /*1870*/  LDCU.64 UR48, c[0x0][0x348] ;  /* 0x00006900ff3077ac */ /* 0x002e660008000a00 */
[----:B------:R-:W-:-:S02]  /*1880*/  USHF.R.S32.HI UR4, URZ, 0x1f, UR5 ;  /* 0x0000001fff047899 */ /* 0x000fc40008011405 */
[----:B---3--:R-:W-:Y:S02]  /*1890*/  UIADD3 UR6, UPT, UPT, UR6, 0x3f, URZ ;  /* 0x0000003f06067890 */ /* 0x008fe4000fffe0ff */
[----:B------:R-:W-:Y:S02]  /*18a0*/  ULEA.HI UR4, UR4, UR5, URZ, 0x5 ;  /* 0x0000000504047291 */ /* 0x000fe4000f8f28ff */
[----:B------:R-:W-:Y:S02]  /*18b0*/  UIADD3 UR5, UPT, UPT, UR7, -0x1, URZ ;  /* 0xffffffff07057890 */ /* 0x000fe4000fffe0ff */
[----:B------:R-:W-:Y:S02]  /*18c0*/  USHF.R.S32.HI UR57, URZ, 0x5, UR4 ;  /* 0x00000005ff397899 */ /* 0x000fe40008011404 */
[----:B------:R-:W-:Y:S02]  /*18d0*/  UISETP.GE.U32.AND UP1, UPT, UR5, -0x3f, UPT ;  /* 0xffffffc10500788c */ /* 0x000fe4000bf26070 */
[----:B------:R-:W-:-:S02]  /*18e0*/  UISETP.LT.U32.AND UP0, UPT, UR57, 0x14, UPT ;  /* 0x000000143900788c */ /* 0x000fc4000bf01070 */
[----:B------:R-:W-:Y:S02]  /*18f0*/  USHF.R.S32.HI UR4, URZ, 0x1f, UR6 ;  /* 0x0000001fff047899 */ /* 0x000fe40008011406 */
[----:B------:R-:W-:Y:S02]  /*1900*/  USEL UR56, UR57, 0x14, UP0 ;  /* 0x0000001439387887 */ /* 0x000fe40008000000 */
[----:B------:R-:W-:Y:S02]  /*1910*/  ULEA.HI UR4, UR4, UR6, URZ, 0x6 ;  /* 0x0000000604047291 */ /* 0x000fe4000f8f30ff */
[----:B------:R-:W-:Y:S02]  /*1920*/  UIADD3 UR38, UPT, UPT, UR56, -0x1, URZ ;  /* 0xffffffff38267890 */ /* 0x000fe4000fffe0ff */
[----:B------:R-:W-:Y:S02]  /*1930*/  @UP1 UIADD3 UR38, UPT, UPT, UR56, URZ, URZ ;  /* 0x000000ff38261290 */ /* 0x000fe4000fffe0ff */
[----:B------:R-:W-:-:S02]  /*1940*/  USHF.L.U32 UR61, UR20, 0x7, URZ ;  /* 0x00000007143d7899 */ /* 0x000fc400080006ff */
[----:B------:R-:W-:Y:S01]  /*1950*/  UIADD3 UR60, UPT, UPT, UR7, 0x3e, URZ ;  /* 0x0000003e073c7890 */ /* 0x000fe2000fffe0ff */
[----:B------:R-:W2:Y:S01]  /*1960*/  LDCU UR54, c[0x0][0x374] ;  /* 0x00006e80ff3677ac */ /* 0x000ea20008000800 */
[----:B------:R-:W-:Y:S02]  /*1970*/  ULOP3.LUT UR59, UR8, 0x20, URZ, 0xc0, !UPT ;  /* 0x00000020083b7892 */ /* 0x000fe4000f8ec0ff */
[----:B------:R-:W-:Y:S02]  /*1980*/  USHF.R.S32.HI UR53, URZ, 0x6, UR4 ;  /* 0x00000006ff357899 */ /* 0x000fe40008011404 */
[----:B------:R-:W-:Y:S02]  /*1990*/  UIADD3 UR58, UPT, UPT, UR57, -UR56, URZ ;  /* 0x80000038393a7290 */ /* 0x000fe4000fffe0ff */
[----:B------:R-:W-:Y:S01]  /*19a0*/  UIADD3 UR38, UPT, UPT, UR38, 0x1, URZ ;  /* 0x0000000126267890 */ /* 0x000fe2000fffe0ff */
[----:B------:R-:W-:Y:S01]  /*19b0*/  UMOV UR26, 0x1 ;  /* 0x00000001001a7882 */ /* 0x000fe20000000000 */
[----:B-1--4-:R-:W-:-:S10]  /*19c0*/  UMOV UR30, URZ ;  /* 0x000000ff001e7c82 */ /* 0x012fd40008000000 */
.L_x_40:
[----:B------:R-:W-:Y:S01]  /*19d0*/  IMAD.U32 R4, RZ, RZ, UR53 ;  /* 0x00000035ff047e24 */ /* 0x000fe2000f8e00ff */
[----:B------:R-:W1:Y:S04]  /*19e0*/  LDCU UR52, c[0x0][0x5c4] ;  /* 0x0000b880ff3477ac */ /* 0x000e680008000800 */
[-C--:B------:R-:W-:Y:S01]  /*19f0*/  IABS R0, R4.reuse ;  /* 0x0000000400007213 */ /* 0x080fe20000000000 */
[----:B------:R-:W-:Y:S01]  /*1a00*/  UMOV UR27, 0x400 ;  /* 0x00000400001b7882 */ /* 0x000fe20000000000 */
[----:B------:R-:W-:Y:S01]  /*1a10*/  IABS R4, R4 ;  /* 0x0000000400047213 */ /* 0x000fe20000000000 */
[----:B------:R-:W-:Y:S01]  /*1a20*/  UMOV UR15, URZ ;  /* 0x000000ff000f7c82 */ /* 0x000fe20008000000 */
[----:B------:R-:W-:Y:S01]  /*1a30*/  R2UR UR6, R0 ;  /* 0x00000000000672ca */ /* 0x000fe200000e0000 */
[----:B-1----:R-:W-:-:S12]  /*1a40*/  IMAD.U32 R3, RZ, RZ, UR52 ;  /* 0x00000034ff037e24 */ /* 0x002fd8000f8e00ff */
[----:B------:R-:W1:Y:S08]  /*1a50*/  I2F.RP R6, UR6 ;  /* 0x0000000600067d06 */ /* 0x000e700008209400 */
[----:B-1----:R-:W1:Y:S02]  /*1a60*/  MUFU.RCP R5, R6 ;  /* 0x0000000600057308 */ /* 0x002e640000001000 */
[----:B-1----:R-:W-:-:S06]  /*1a70*/  VIADD R5, R5, 0xffffffe ;  /* 0x0ffffffe05057836 */ /* 0x002fcc0000000000 */
[----:B------:R-:W1:Y:S02]  /*1a80*/  F2I.FTZ.U32.TRUNC.NTZ R0, R5 ;  /* 0x0000000500007305 */ /* 0x000e64000021f000 */
[----:B-1----:R-:W-:Y:S02]  /*1a90*/  R2UR UR5, R0 ;  /* 0x00000000000572ca */ /* 0x002fe400000e0000 */
[----:B------:R-:W-:Y:S01]  /*1aa0*/  IABS R0, R3 ;  /* 0x0000000300007213 */ /* 0x000fe20000000000 */
[----:B------:R-:W-:-:S03]  /*1ab0*/  IMAD.U32 R3, RZ, RZ, UR23 ;  /* 0x00000017ff037e24 */ /* 0x000fc6000f8e00ff */
[----:B------:R-:W-:Y:S01]  /*1ac0*/  R2UR UR8, R0 ;  /* 0x00000000000872ca */ /* 0x000fe200000e0000 */
[----:B------:R-:W-:Y:S01]  /*1ad0*/  IMAD.MOV R0, RZ, RZ, -R4 ;  /* 0x000000ffff007224 */ /* 0x000fe200078e0a04 */
[----:B------:R-:W-:-:S04]  /*1ae0*/  IABS R3, R3 ;  /* 0x0000000300037213 */ /* 0x000fc80000000000 */
[----:B------:R-:W-:Y:S01]  /*1af0*/  R2UR UR9, R3 ;  /* 0x00000000030972ca */ /* 0x000fe200000e0000 */
[----:B------:R-:W-:-:S04]  /*1b00*/  UIADD3 UR4, UPT, UPT, URZ, -UR5, URZ ;  /* 0x80000005ff047290 */ /* 0x000fc8000fffe0ff */
[----:B------:R-:W-:Y:S02]  /*1b10*/  UIMAD UR7, UR4, UR6, URZ ;  /* 0x00000006040772a4 */ /* 0x000fe4000f8e02ff */
[----:B------:R-:W1:Y:S01]  /*1b20*/  I2F.RP R3, UR8 ;  /* 0x0000000800037d06 */ /* 0x000e620008209400 */
[----:B------:R-:W-:Y:S02]  /*1b30*/  UMOV UR4, URZ ;  /* 0x000000ff00047c82 */ /* 0x000fe40008000000 */
[----:B------:R-:W-:Y:S02]  /*1b40*/  UIMAD.WIDE.U32 UR4, UR5, UR7, UR4 ;  /* 0x00000007050472a5 */ /* 0x000fe4000f8e0004 */
[----:B------:R-:W-:-:S05]  /*1b50*/  R2UR UR7, R0 ;  /* 0x00000000000772ca */ /* 0x000fca00000e0000 */
[----:B------:R-:W-:Y:S02]  /*1b60*/  UMOV UR4, UR5 ;  /* 0x0000000500047c82 */ /* 0x000fe40008000000 */
[----:B------:R-:W-:Y:S01]  /*1b70*/  UIMAD.WIDE.U32 UR4, UR4, UR9, URZ ;  /* 0x00000009040472a5 */ /* 0x000fe2000f8e00ff */
[----:B-1----:R-:W1:Y:S06]  /*1b80*/  MUFU.RCP R0, R3 ;  /* 0x0000000300007308 */ /* 0x002e6c0000001000 */
[----:B------:R-:W-:Y:S02]  /*1b90*/  UMOV UR4, UR5 ;  /* 0x0000000500047c82 */ /* 0x000fe40008000000 */
[----:B------:R-:W-:-:S04]  /*1ba0*/  UIMAD UR5, UR4, UR7, UR9 ;  /* 0x00000007040572a4 */ /* 0x000fc8000f8e0209 */
[----:B------:R-:W-:Y:S01]  /*1bb0*/  UISETP.GT.U32.AND UP0, UPT, UR6, UR5, UPT ;  /* 0x000000050600728c */ /* 0x000fe2000bf04070 */
[----:B-1----:R-:W-:Y:S02]  /*1bc0*/  VIADD R0, R0, 0xffffffe ;  /* 0x0ffffffe00007836 */ /* 0x002fe40000000000 */
[----:B------:R-:W-:-:S08]  /*1bd0*/  IMAD.U32 R3, RZ, RZ, UR26 ;  /* 0x0000001aff037e24 */ /* 0x000fd0000f8e00ff */
[----:B------:R-:W-:Y:S01]  /*1be0*/  @!UP0 UIADD3 UR5, UPT, UPT, UR5, -UR6, URZ ;  /* 0x8000000605058290 */ /* 0x000fe2000fffe0ff */
[----:B------:R-:W1:Y:S01]  /*1bf0*/  F2I.FTZ.U32.TRUNC.NTZ R0, R0 ;  /* 0x0000000000007305 */ /* 0x000e62000021f000 */
[----:B------:R-:W-:Y:S01]  /*1c00*/  @!UP0 UIADD3 UR4, UPT, UPT, UR4, 0x1, URZ ;  /* 0x0000000104048890 */ /* 0x000fe2000fffe0ff */
[----:B------:R-:W-:Y:S01]  /*1c10*/  SHF.L.U32 R3, R3, 0x1f, RZ ;  /* 0x0000001f03037819 */ /* 0x000fe200000006ff */
[----:B------:R-:W-:Y:S01]  /*1c20*/  UISETP.GE.U32.AND UP1, UPT, UR5, UR6, UPT ;  /* 0x000000060500728c */ /* 0x000fe2000bf26070 */
[----:B------:R-:W3:Y:S01]  /*1c30*/  S2UR UR6, SR_CgaCtaId ;  /* 0x00000000000679c3 */ /* 0x000ee20000008800 */
[----:B------:R-:W-:-:S04]  /*1c40*/  ULOP3.LUT UR5, UR23, UR53, URZ, 0x3c, !UPT ;  /* 0x0000003517057292 */ /* 0x000fc8000f8e3cff */
[----:B------:R-:W-:-:S05]  /*1c50*/  UISETP.GE.AND UP0, UPT, UR5, URZ, UPT ;  /* 0x000000ff0500728c */ /* 0x000fca000bf06270 */
[----:B------:R-:W-:Y:S01]  /*1c60*/  @UP1 UIADD3 UR4, UPT, UPT, UR4, 0x1, URZ ;  /* 0x0000000104041890 */ /* 0x000fe2000fffe0ff */
[----:B-1----:R-:W-:Y:S01]  /*1c70*/  R2UR UR7, R0 ;  /* 0x00000000000772ca */ /* 0x002fe200000e0000 */
[----:B------:R-:W-:-:S05]  /*1c80*/  UISETP.NE.AND UP1, UPT, UR53, URZ, UPT ;  /* 0x000000ff3500728c */ /* 0x000fca000bf25270 */
[----:B------:R-:W-:Y:S02]  /*1c90*/  UMOV UR5, UR4 ;  /* 0x0000000400057c82 */ /* 0x000fe40008000000 */
[----:B------:R-:W-:-:S04]  /*1ca0*/  @!UP0 UIADD3 UR5, UPT, UPT, -UR5, URZ, URZ ;  /* 0x000000ff05058290 */ /* 0x000fc8000fffe1ff */
[----:B------:R-:W-:Y:S02]  /*1cb0*/  @!UP1 ULOP3.LUT UR5, URZ, UR53, URZ, 0x33, !UPT ;  /* 0x00000035ff059292 */ /* 0x000fe4000f8e33ff */
[----:B---3--:R-:W-:Y:S02]  /*1cc0*/  ULEA UR27, UR6, UR27, 0x18 ;  /* 0x0000001b061b7291 */ /* 0x008fe4000f8ec0ff */
[----:B------:R-:W-:Y:S02]  /*1cd0*/  UIADD3 UR4, UPT, UPT, URZ, -UR7, URZ ;  /* 0x80000007ff047290 */ /* 0x000fe4000fffe0ff */
[----:B------:R-:W-:Y:S01]  /*1ce0*/  IMAD.U32 R0, RZ, RZ, UR5 ;  /* 0x00000005ff007e24 */ /* 0x000fe2000f8e00ff */
[----:B------:R-:W-:Y:S02]  /*1cf0*/  ULEA UR6, UR30, UR27, 0x3 ;  /* 0x0000001b1e067291 */ /* 0x000fe4000f8e18ff */
[----:B------:R-:W-:Y:S02]  /*1d00*/  UIMAD UR4, UR4, UR8, URZ ;  /* 0x00000008040472a4 */ /* 0x000fe4000f8e02ff */
[----:B------:R-:W-:-:S04]  /*1d10*/  IABS R0, R0 ;  /* 0x0000000000007213 */ /* 0x000fc80000000000 */
[----:B------:R-:W-:Y:S01]  /*1d20*/  R2UR UR9, R0 ;  /* 0x00000000000972ca */ /* 0x000fe200000e0000 */
[----:B------:R1:W3:Y:S01]  /*1d30*/  SYNCS.PHASECHK.TRANS64.TRYWAIT P0, [UR6+0xa0], R3 ;  /* 0x0000a003ff0075a7 */ /* 0x0002e20008001106 */
[----:B------:R-:W-:Y:S02]  /*1d40*/  UMOV UR6, URZ ;  /* 0x000000ff00067c82 */ /* 0x000fe40008000000 */
[----:B------:R-:W-:-:S07]  /*1d50*/  UIMAD.WIDE.U32 UR6, UR7, UR4, UR6 ;  /* 0x00000004070672a5 */ /* 0x000fce000f8e0006 */
[----:B------:R-:W-:Y:S02]  /*1d60*/  UMOV UR6, UR7 ;  /* 0x0000000700067c82 */ /* 0x000fe40008000000 */
[----:B------:R-:W-:-:S07]  /*1d70*/  UIMAD.WIDE.U32 UR6, UR6, UR9, URZ ;  /* 0x00000009060672a5 */ /* 0x000fce000f8e00ff */
[----:B------:R-:W-:Y:S02]  /*1d80*/  UMOV UR4, UR7 ;  /* 0x0000000700047c82 */ /* 0x000fe40008000000 */
[----:B------:R-:W-:-:S04]  /*1d90*/  UIADD3 UR6, UPT, UPT, -UR4, URZ, URZ ;  /* 0x000000ff04067290 */ /* 0x000fc8000fffe1ff */
[----:B------:R-:W-:-:S04]  /*1da0*/  UIMAD UR6, UR8, UR6, UR9 ;  /* 0x00000006080672a4 */ /* 0x000fc8000f8e0209 */
[----:B------:R-:W-:-:S11]  /*1db0*/  UISETP.GT.U32.AND UP0, UPT, UR8, UR6, UPT ;  /* 0x000000060800728c */ /* 0x000fd6000bf04070 */
[----:B------:R-:W-:Y:S02]  /*1dc0*/  @!UP0 UIADD3 UR6, UPT, UPT, UR6, -UR8, URZ ;  /* 0x8000000806068290 */ /* 0x000fe4000fffe0ff */
[----:B------:R-:W-:Y:S02]  /*1dd0*/  @!UP0 UIADD3 UR4, UPT, UPT, UR4, 0x1, URZ ;  /* 0x0000000104048890 */ /* 0x000fe4000fffe0ff */
[----:B------:R-:W-:Y:S02]  /*1de0*/  UISETP.GE.U32.AND UP1, UPT, UR6, UR8, UPT ;  /* 0x000000080600728c */ /* 0x000fe4000bf26070 */
[----:B------:R-:W-:-:S04]  /*1df0*/  ULOP3.LUT UR6, UR5, UR52, URZ, 0x3c, !UPT ;  /* 0x0000003405067292 */ /* 0x000fc8000f8e3cff */
[----:B------:R-:W-:Y:S02]  /*1e00*/  UISETP.GE.AND UP0, UPT, UR6, URZ, UPT ;  /* 0x000000ff0600728c */ /* 0x000fe4000bf06270 */
[----:B------:R-:W-:-:S03]  /*1e10*/  ULEA.HI UR6, UR28, UR28, URZ, 0x1 ;  /* 0x0000001c1c067291 */ /* 0x000fc6000f8f08ff */
[----:B------:R-:W-:Y:S02]  /*1e20*/  @UP1 UIADD3 UR4, UPT, UPT, UR4, 0x1, URZ ;  /* 0x0000000104041890 */ /* 0x000fe4000fffe0ff */
[----:B------:R-:W-:Y:S02]  /*1e30*/  UISETP.NE.AND UP1, UPT, UR52, URZ, UPT ;  /* 0x000000ff3400728c */ /* 0x000fe4000bf25270 */
[----:B------:R-:W-:-:S03]  /*1e40*/  USHF.L.U32 UR6, UR6, 0x7, URZ ;  /* 0x0000000706067899 */ /* 0x000fc600080006ff */
[----:B------:R-:W-:Y:S01]  /*1e50*/  UMOV UR47, UR4 ;  /* 0x00000004002f7c82 */ /* 0x000fe20008000000 */
[----:B------:R-:W-:Y:S02]  /*1e60*/  UIADD3 UR4, UPT, UPT, -UR5, URZ, URZ ;  /* 0x000000ff05047290 */ /* 0x000fe4000fffe1ff */
[----:B------:R-:W-:Y:S02]  /*1e70*/  @!UP0 UIADD3 UR47, UPT, UPT, -UR47, URZ, URZ ;  /* 0x000000ff2f2f8290 */ /* 0x000fe4000fffe1ff */
[----:B------:R-:W-:Y:S02]  /*1e80*/  UISETP.GE.U32.AND UP0, UPT, UR60, 0x3f, UPT ;  /* 0x0000003f3c00788c */ /* 0x000fe4000bf06070 */
[----:B------:R-:W-:Y:S02]  /*1e90*/  @!UP1 ULOP3.LUT UR47, URZ, UR52, URZ, 0x33, !UPT ;  /* 0x00000034ff2f9292 */ /* 0x000fe4000f8e33ff */
[----:B------:R-:W-:Y:S02]  /*1ea0*/  ULOP3.LUT UR34, UR6, 0xffffff00, URZ, 0xc0, !UPT ;  /* 0xffffff0006227892 */ /* 0x000fe4000f8ec0ff */
[----:B------:R-:W-:-:S02]  /*1eb0*/  UIMAD UR4, UR53, UR4, UR23 ;  /* 0x00000004350472a4 */ /* 0x000fc4000f8e0217 */
[----:B------:R-:W-:Y:S02]  /*1ec0*/  UIADD3 UR6, UPT, UPT, -UR47, URZ, URZ ;  /* 0x000000ff2f067290 */ /* 0x000fe4000fffe1ff */
[----:B------:R-:W-:Y:S02]  /*1ed0*/  ULOP3.LUT UR34, UR34, 0x80, UR61, 0xf8, !UPT ;  /* 0x0000008022227892 */ /* 0x000fe4000f8ef83d */
[----:B------:R-:W-:Y:S02]  /*1ee0*/  ULEA UR10, UR4, UR59, 0x6 ;  /* 0x0000003b040a7291 */ /* 0x000fe4000f8e30ff */
[----:B------:R-:W-:Y:S01]  /*1ef0*/  UIMAD UR52, UR52, UR6, UR5 ;  /* 0x00000006343472a4 */ /* 0x000fe2000f8e0205 */
[----:B-1----:R-:W-:Y:S11]  /*1f00*/  BRA.U !UP0, `(.L_x_23) ;  /* 0x00000005083c7547 */ /* 0x002ff6000b800000 */
[----:B------:R-:W1:Y:S01]  /*1f10*/  LDCU.64 UR8, c[0x0][0x5b0] ;  /* 0x0000b600ff0877ac */ /* 0x000e620008000a00 */
[----:B------:R-:W1:Y:S01]  /*1f20*/  LDCU.64 UR36, c[0x0][0x5d8] ;  /* 0x0000bb00ff2477ac */ /* 0x000e620008000a00 */
[----:B------:R-:W4:Y:S01]  /*1f30*/  LDCU UR19, c[0x0][0x598] ;  /* 0x0000b300ff1377ac */ /* 0x000f220008000800 */
[----:B------:R-:W2:Y:S01]  /*1f40*/  LDCU UR18, c[0x0][0x58c] ;  /* 0x0000b180ff1277ac */ /* 0x000ea20008000800 */
[----:B------:R-:W2:Y:S01]  /*1f50*/  LDCU UR21, c[0x0][0x59c] ;  /* 0x0000b380ff1577ac */ /* 0x000ea20008000800 */
[----:B------:R-:W2:Y:S01]  /*1f60*/  LDCU UR20, c[0x0][0x5a0] ;  /* 0x0000b400ff1477ac */ /* 0x000ea20008000800 */
[----:B------:R-:W2:Y:S01]  /*1f70*/  LDCU.64 UR16, c[0x0][0x590] ;  /* 0x0000b200ff1077ac */ /* 0x000ea20008000a00 */
[----:B------:R-:W2:Y:S01]  /*1f80*/  LDCU.64 UR6, c[0x0][0x5b8] ;  /* 0x0000b700ff0677ac */ /* 0x000ea20008000a00 */
[----:B------:R-:W2:Y:S01]  /*1f90*/  LDCU.64 UR4, c[0x0][0x5d0] ;  /* 0x0000ba00ff0477ac */ /* 0x000ea20008000a00 */
[----:B-1----:R-:W-:Y:S02]  /*1fa0*/  UIMAD UR36, UR52, UR8, UR36 ;  /* 0x00000008342472a4 */ /* 0x002fe4000f8e0224 */
[----:B------:R-:W-:-:S02]  /*1fb0*/  UIMAD UR31, UR47, UR9, UR37 ;  /* 0x000000092f1f72a4 */ /* 0x000fc4000f8e0225 */
[----:B------:R-:W-:Y:S01]  /*1fc0*/  UIADD3 UR42, UPT, UPT, UR34, 0x40, URZ ;  /* 0x00000040222a7890 */ /* 0x000fe2000fffe0ff */
[----:B------:R-:W-:Y:S01]  /*1fd0*/  UMOV UR14, URZ ;  /* 0x000000ff000e7c82 */ /* 0x000fe20008000000 */
[----:B----4-:R-:W-:-:S10]  /*1fe0*/  UMOV UR22, UR30 ;  /* 0x0000001e00167c82 */ /* 0x010fd40008000000 */
.L_x_29:
[----:B------:R-:W-:Y:S01]  /*1ff0*/  @!P3 MOV R3, 0x5000 ;  /* 0x000050000003b802 */ /* 0x000fe20000000f00 */
[----:B------:R-:W-:Y:S01]  /*2000*/  ULEA UR11, UR22, UR27, 0x3 ;  /* 0x0000001b160b7291 */ /* 0x000fe2000f8e18ff */
[----:B---34-:R-:W-:Y:S11]  /*2010*/  @P0 BRA `(.L_x_24) ;  /* 0x0000000000100947 */ /* 0x018ff60003800000 */
[----:B------:R-:W-:Y:S04]  /*2020*/  MOV R0, UR26 ;  /* 0x0000001a00007c02 */ /* 0x000fe80008000f00 */
[----:B------:R-:W-:Y:S04]  /*2030*/  SHF.L.U32 R5, R0, 0x1f, RZ ;  /* 0x0000001f00057819 */ /* 0x000fe800000006ff */
[----:B------:R-:W1:Y:S02]  /*2040*/  SYNCS.PHASECHK.TRANS64.TRYWAIT P0, [UR11+0xa0], R5 ;  /* 0x0000a005ff0075a7 */ /* 0x000e64000800110b */
[----:B-1----:R-:W-:Y:S05]  /*2050*/  @!P0 BRA `(.L_x_25) ;  /* 0x0000007400e08947 */ /* 0x002fea0003800000 */
.L_x_24:
[----:B------:R3:W-:Y:S01]  /*2060*/  @!P3 SYNCS.ARRIVE.TRANS64 RZ, [UR11], R3 ;  /* 0x00000003ffffb9a7 */ /* 0x0007e2000800000b */
[----:B------:R-:W-:Y:S04]  /*2070*/  ULOP3.LUT UR8, UR46, 0x2, URZ, 0xfc, !UPT ;  /* 0x000000022e087892 */ /* 0x000fe8000f8efcff */
[----:B------:R-:W-:Y:S09]  /*2080*/  UISETP.NE.AND UP0, UPT, UR8, 0x2, UPT ;  /* 0x000000020800788c */ /* 0x000ff2000bf05270 */
[----:B------:R-:W-:Y:S05]  /*2090*/  BRA.U UP0, `(.L_x_26) ;  /* 0x0000000100047547 */ /* 0x000fea000b800000 */
[----:B--2---:R-:W-:Y:S05]  /*20a0*/  BPT.TRAP 0x1 ;  /* 0x000000040000795c */ /* 0x004fea0000300000 */
.L_x_26:
[----:B------:R-:W-:Y:S04]  /*20b0*/  BSSY.RECONVERGENT B0, `(.L_x_27) ;  /* 0x0000003000007945 */ /* 0x000fe80003800200 */
[----:B------:R-:W-:Y:S05]  /*20c0*/  @P2 BRA `(.L_x_28) ;  /* 0x0000000000042947 */ /* 0x000fea0003800000 */
[----:B--2---:R-:W-:Y:S05]  /*20d0*/  BPT.TRAP 0x1 ;  /* 0x000000040000795c */ /* 0x004fea0000300000 */
.L_x_28:
[----:B--2---:R-:W-:Y:S05]  /*20e0*/  BSYNC.RECONVERGENT B0 ;  /* 0x0000000000007941 */ /* 0x004fea0003800200 */
.L_x_27:
[----:B------:R-:W-:Y:S02]  /*20f0*/  UIADD3 UR8, UPT, UPT, UR22, 0x1, URZ ;  /* 0x0000000116087890 */ /* 0x000fe4000fffe0ff */
[----:B------:R-:W-:Y:S02]  /*2100*/  USHF.L.U32 UR35, UR14, 0x5, URZ ;  /* 0x000000050e237899 */ /* 0x000fe400080006ff */
[----:B------:R-:W-:Y:S02]  /*2110*/  UISETP.NE.AND UP0, UPT, UR8, 0x14, UPT ;  /* 0x000000140800788c */ /* 0x000fe4000bf05270 */
[----:B------:R-:W-:Y:S02]  /*2120*/  UISETP.NE.AND UP2, UPT, UR18, 0x1, UPT ;  /* 0x000000011200788c */ /* 0x000fe4000bf45270 */
[----:B------:R-:W-:Y:S02]  /*2130*/  USEL UR9, URZ, 0x1, UP0 ;  /* 0x00000001ff097887 */ /* 0x000fe40008000000 */
[----:B------:R-:W-:Y:S02]  /*2140*/  USEL UR30, UR8, URZ, UP0 ;  /* 0x000000ff081e7287 */ /* 0x000fe40008000000 */
[----:B------:R-:W-:Y:S02]  /*2150*/  ULOP3.LUT UR26, UR26, UR9, URZ, 0x3c, !UPT ;  /* 0x000000091a1a7292 */ /* 0x000fe4000f8e3cff */
[----:B------:R-:W-:Y:S02]  /*2160*/  ULEA UR8, UR30, UR27, 0x3 ;  /* 0x0000001b1e087291 */ /* 0x000fe4000f8e18ff */
[----:B------:R-:W-:Y:S02]  /*2170*/  UIADD3 UR24, UP1, UPT, UR48, 0x80, URZ ;  /* 0x0000008030187890 */ /* 0x000fe4000ff3e0ff */
[----:B------:R-:W-:Y:S01]  /*2180*/  ULEA UR15, UR22, UR27, 0xd ;  /* 0x0000001b160f7291 */ /* 0x000fe2000f8e68ff */
[----:B-1----:R-:W-:Y:S01]  /*2190*/  MOV R0, UR26 ;  /* 0x0000001a00007c02 */ /* 0x002fe20008000f00 */
[----:B------:R-:W-:Y:S02]  /*21a0*/  ULOP3.LUT UR33, UR11, 0xfefffff8, URZ, 0xc0, !UPT ;  /* 0xfefffff80b217892 */ /* 0x000fe4000f8ec0ff */
[----:B------:R-:W-:Y:S01]  /*21b0*/  UIADD3.X UR25, UPT, UPT, URZ, UR49, URZ, UP1, !UPT ;  /* 0x00000031ff197290 */ /* 0x000fe20008ffe4ff */
[----:B---3--:R-:W-:Y:S01]  /*21c0*/  SHF.L.U32 R3, R0, 0x1f, RZ ;  /* 0x0000001f00037819 */ /* 0x008fe200000006ff */
[----:B------:R-:W-:Y:S02]  /*21d0*/  UIADD3 UR32, UPT, UPT, UR15, 0x6400, URZ ;  /* 0x000064000f207890 */ /* 0x000fe4000fffe0ff */
[----:B------:R-:W-:Y:S01]  /*21e0*/  UIADD3 UR40, UPT, UPT, UR15, 0x7400, URZ ;  /* 0x000074000f287890 */ /* 0x000fe2000fffe0ff */
[----:B------:R1:W4:Y:S01]  /*21f0*/  SYNCS.PHASECHK.TRANS64.TRYWAIT P0, [UR8+0xa0], R3 ;  /* 0x0000a003ff0075a7 */ /* 0x0003220008001108 */
[----:B------:R-:W-:Y:S02]  /*2200*/  UIMAD.WIDE.U32 UR8, UR35, UR16, URZ ;  /* 0x00000010230872a5 */ /* 0x000fe4000f8e00ff */
[----:B------:R-:W-:Y:S02]  /*2210*/  UIADD3 UR28, UP0, UPT, UR48, 0x180, URZ ;  /* 0x00000180301c7890 */ /* 0x000fe4000ff1e0ff */
[----:B------:R-:W-:Y:S02]  /*2220*/  USHF.R.U32.HI UR9, URZ, UR17, UR9 ;  /* 0x00000011ff097299 */ /* 0x000fe40008011609 */
[----:B------:R-:W-:Y:S02]  /*2230*/  ULEA UR22, UR22, UR27, 0xb ;  /* 0x0000001b16167291 */ /* 0x000fe4000f8e58ff */
[----:B------:R-:W-:Y:S02]  /*2240*/  USEL UR9, UR35, UR9, !UP2 ;  /* 0x0000000923097287 */ /* 0x000fe4000d000000 */
[----:B------:R-:W-:Y:S02]  /*2250*/  UISETP.NE.AND UP2, UPT, UR19, 0x1, UPT ;  /* 0x000000011300788c */ /* 0x000fe4000bf45270 */
[----:B------:R-:W-:Y:S02]  /*2260*/  UIMAD.WIDE.U32 UR12, UR9, UR21, URZ ;  /* 0x00000015090c72a5 */ /* 0x000fe4000f8e00ff */
[----:B------:R-:W-:Y:S02]  /*2270*/  UIADD3 UR11, UPT, UPT, -UR9, URZ, URZ ;  /* 0x000000ff090b7290 */ /* 0x000fe4000fffe1ff */
[----:B------:R-:W-:Y:S02]  /*2280*/  USHF.R.U32.HI UR13, URZ, UR20, UR13 ;  /* 0x00000014ff0d7299 */ /* 0x000fe4000801160d */
[----:B------:R-:W-:Y:S02]  /*2290*/  UIMAD UR11, UR18, UR11, UR35 ;  /* 0x0000000b120b72a4 */ /* 0x000fe4000f8e0223 */
[----:B------:R-:W-:Y:S02]  /*22a0*/  USEL UR13, UR9, UR13, !UP2 ;  /* 0x0000000d090d7287 */ /* 0x000fe4000d000000 */
[----:B------:R-:W-:Y:S02]  /*22b0*/  UPRMT UR23, UR36, 0x40, UR31 ;  /* 0x0000004024177896 */ /* 0x000fe4000800001f */
[----:B------:R-:W-:Y:S01]  /*22c0*/  UIADD3 UR8, UPT, UPT, -UR13, URZ, URZ ;  /* 0x000000ff0d087290 */ /* 0x000fe2000fffe1ff */
[----:B------:R-:W-:Y:S01]  /*22d0*/  UMOV UR44, 0x0 ;  /* 0x00000000002c7882 */ /* 0x000fe20000000000 */
[----:B------:R-:W-:Y:S01]  /*22e0*/  UMOV UR45, 0x10000000 ;  /* 0x10000000002d7882 */ /* 0x000fe20000000000 */
[----:B------:R-:W-:Y:S01]  /*22f0*/  UIMAD UR11, UR11, UR6, UR4 ;  /* 0x000000060b0b72a4 */ /* 0x000fe2000f8e0204 */
[----:B------:R-:W-:Y:S01]  /*2300*/  UTMALDG.2D.2CTA [UR32], [UR24], desc[UR44] ;  /* 0x00002c20180075b4 */ /* 0x000fe20008209000 */
[----:B------:R-:W-:Y:S02]  /*2310*/  UIMAD UR9, UR19, UR8, UR9 ;  /* 0x00000008130972a4 */ /* 0x000fe4000f8e0209 */
[----:B------:R-:W-:Y:S01]  /*2320*/  UIADD3.X UR29, UPT, UPT, URZ, UR49, URZ, UP0, !UPT ;  /* 0x00000031ff1d7290 */ /* 0x000fe200087fe4ff */
[----:B------:R-:W-:Y:S01]  /*2330*/  UMOV UR41, UR33 ;  /* 0x0000002100297c82 */ /* 0x000fe20008000000 */
[----:B------:R-:W-:Y:S01]  /*2340*/  UMOV UR43, UR35 ;  /* 0x00000023002b7c82 */ /* 0x000fe20008000000 */
[----:B------:R-:W-:Y:S01]  /*2350*/  UIADD3 UR8, UPT, UPT, UR22, 0x2e400, URZ ;  /* 0x0002e40016087890 */ /* 0x000fe2000fffe0ff */
[----:B------:R-:W-:Y:S01]  /*2360*/  UTMALDG.2D.2CTA [UR40], [UR24], desc[UR44] ;  /* 0x00002c28180075b4 */ /* 0x000fe20008209000 */
[----:B------:R-:W-:Y:S02]  /*2370*/  UIMAD UR12, UR9, UR7, UR5 ;  /* 0x00000007090c72a4 */ /* 0x000fe4000f8e0205 */
[----:B------:R-:W-:Y:S01]  /*2380*/  UPRMT UR15, UR23, 0x5410, URZ ;  /* 0x00005410170f7896 */ /* 0x000fe200080000ff */
[----:B------:R-:W-:Y:S01]  /*2390*/  UMOV UR9, UR33 ;  /* 0x0000002100097c82 */ /* 0x000fe20008000000 */
[----:B------:R-:W-:Y:S01]  /*23a0*/  UIADD3 UR14, UPT, UPT, UR14, 0x1, URZ ;  /* 0x000000010e0e7890 */ /* 0x000fe2000fffe0ff */
[----:B------:R-:W-:Y:S03]  /*23b0*/  UMOV UR22, UR30 ;  /* 0x0000001e00167c82 */ /* 0x000fe60008000000 */
[----:B------:R-:W-:Y:S03]  /*23c0*/  UISETP.NE.AND UP0, UPT, UR14, UR38, UPT ;  /* 0x000000260e00728c */ /* 0x000fe6000bf05270 */
[----:B------:R2:W-:Y:S02]  /*23d0*/  UTMALDG.4D.IM2COL.2CTA [UR8], [UR28], UR15, desc[UR44] ;  /* 0x00002c081c0073b4 */ /* 0x0005e4000825900f */
[----:B--2---:R-:W-:Y:S04]  /*23e0*/  UMOV UR15, UR38 ;  /* 0x00000026000f7c82 */ /* 0x004fe80008000000 */
[----:B-1----:R-:W-:Y:S05]  /*23f0*/  BRA.U UP0, `(.L_x_29) ;  /* 0xfffffff900fc7547 */ /* 0x002fea000b83ffff */
.L_x_23:
[----:B------:R-:W-:Y:S01]  /*2400*/  ULEA UR4, UR30, UR27, 0x3 ;  /* 0x0000001b1e047291 */ /* 0x000fe2000f8e18ff */
[----:B------:R-:W-:Y:S01]  /*2410*/  MOV R0, UR26 ;  /* 0x0000001a00007c02 */ /* 0x000fe20008000f00 */
[----:B------:R-:W-:Y:S01]  /*2420*/  @!P1 SYNCS.ARRIVE.TRANS64.A1T0 RZ, [UR27+0x178], RZ ;  /* 0x000178ffffff99a7 */ /* 0x000fe2000810001b */
[----:B------:R-:W-:Y:S02]  /*2430*/  UISETP.GT.AND UP0, UPT, UR57, UR56, UPT ;  /* 0x000000383900728c */ /* 0x000fe4000bf04270 */
[----:B------:R-:W-:-:S04]  /*2440*/  SHF.L.U32 R0, R0, 0x1f, RZ ;  /* 0x0000001f00007819 */ /* 0x000fc800000006ff */
[----:B---34-:R1:W3:Y:S03]  /*2450*/  SYNCS.PHASECHK.TRANS64.TRYWAIT P0, [UR4+0xa0], R0 ;  /* 0x0000a000ff0075a7 */ /* 0x0182e60008001104 */
[----:B------:R-:W-:Y:S05]  /*2460*/  BRA.U !UP0, `(.L_x_30) ;  /* 0x00000005083c7547 */ /* 0x000fea000b800000 */
[----:B------:R-:W4:Y:S01]  /*2470*/  LDCU.64 UR8, c[0x0][0x5b0] ;  /* 0x0000b600ff0877ac */ /* 0x000f220008000a00 */
[----:B------:R-:W4:Y:S01]  /*2480*/  LDCU.64 UR36, c[0x0][0x5d8] ;  /* 0x0000bb00ff2477ac */ /* 0x000f220008000a00 */
[----:B------:R-:W1:Y:S01]  /*2490*/  LDCU UR18, c[0x0][0x598] ;  /* 0x0000b300ff1277ac */ /* 0x000e620008000800 */
[----:B------:R-:W1:Y:S01]  /*24a0*/  LDCU UR14, c[0x0][0x58c] ;  /* 0x0000b180ff0e77ac */ /* 0x000e620008000800 */
[----:B------:R-:W1:Y:S01]  /*24b0*/  LDCU UR20, c[0x0][0x59c] ;  /* 0x0000b380ff1477ac */ /* 0x000e620008000800 */
[----:B------:R-:W1:Y:S01]  /*24c0*/  LDCU UR19, c[0x0][0x5a0] ;  /* 0x0000b400ff1377ac */ /* 0x000e620008000800 */
[----:B----4-:R-:W-:Y:S01]  /*24d0*/  UIMAD UR31, UR47, UR9, UR37 ;  /* 0x000000092f1f72a4 */ /* 0x010fe2000f8e0225 */
[----:B------:R-:W4:Y:S01]  /*24e0*/  LDCU.64 UR16, c[0x0][0x590] ;  /* 0x0000b200ff1077ac */ /* 0x000f220008000a00 */
[----:B------:R-:W1:Y:S01]  /*24f0*/  LDCU.64 UR6, c[0x0][0x5b8] ;  /* 0x0000b700ff0677ac */ /* 0x000e620008000a00 */
[----:B------:R-:W1:Y:S01]  /*2500*/  LDCU.64 UR4, c[0x0][0x5d0] ;  /* 0x0000ba00ff0477ac */ /* 0x000e620008000a00 */
[----:B------:R-:W-:-:S02]  /*2510*/  UIMAD UR36, UR52, UR8, UR36 ;  /* 0x00000008342472a4 */ /* 0x000fc4000f8e0224 */
[----:B------:R-:W-:Y:S02]  /*2520*/  UIADD3 UR37, UPT, UPT, UR58, UR15, URZ ;  /* 0x0000000f3a257290 */ /* 0x000fe4000fffe0ff */
[----:B------:R-:W-:Y:S01]  /*2530*/  UIADD3 UR42, UPT, UPT, UR34, 0x40, URZ ;  /* 0x00000040222a7890 */ /* 0x000fe2000fffe0ff */
[----:B------:R-:W-:-:S11]  /*2540*/  UMOV UR11, UR30 ;  /* 0x0000001e000b7c82 */ /* 0x000fd60008000000 */
.L_x_36:
[----:B------:R-:W-:Y:S01]  /*2550*/  @!P3 MOV R3, 0x5000 ;  /* 0x000050000003b802 */ /* 0x000fe20000000f00 */
[----:B------:R-:W-:Y:S01]  /*2560*/  ULEA UR21, UR11, UR27, 0x3 ;  /* 0x0000001b0b157291 */ /* 0x000fe2000f8e18ff */
[----:B--23--:R-:W-:Y:S11]  /*2570*/  @P0 BRA `(.L_x_31) ;  /* 0x0000000000100947 */ /* 0x00cff60003800000 */
[----:B-1----:R-:W-:Y:S04]  /*2580*/  MOV R0, UR26 ;  /* 0x0000001a00007c02 */ /* 0x002fe80008000f00 */
[----:B------:R-:W-:Y:S04]  /*2590*/  SHF.L.U32 R5, R0, 0x1f, RZ ;  /* 0x0000001f00057819 */ /* 0x000fe800000006ff */
[----:B------:R-:W1:Y:S02]  /*25a0*/  SYNCS.PHASECHK.TRANS64.TRYWAIT P0, [UR21+0xa0], R5 ;  /* 0x0000a005ff0075a7 */ /* 0x000e640008001115 */
[----:B-1----:R-:W-:Y:S05]  /*25b0*/  @!P0 BRA `(.L_x_32) ;  /* 0x0000007000a08947 */ /* 0x002fea0003800000 */
.L_x_31:
[----:B------:R3:W-:Y:S01]  /*25c0*/  @!P3 SYNCS.ARRIVE.TRANS64 RZ, [UR21], R3 ;  /* 0x00000003ffffb9a7 */ /* 0x0007e20008000015 */
[----:B------:R-:W-:Y:S04]  /*25d0*/  ULOP3.LUT UR8, UR46, 0x2, URZ, 0xfc, !UPT ;  /* 0x000000022e087892 */ /* 0x000fe8000f8efcff */
[----:B------:R-:W-:Y:S09]  /*25e0*/  UISETP.NE.AND UP0, UPT, UR8, 0x2, UPT ;  /* 0x000000020800788c */ /* 0x000ff2000bf05270 */
[----:B------:R-:W-:Y:S05]  /*25f0*/  BRA.U UP0, `(.L_x_33) ;  /* 0x0000000100047547 */ /* 0x000fea000b800000 */
[----:B-12-4-:R-:W-:Y:S05]  /*2600*/  BPT.TRAP 0x1 ;  /* 0x000000040000795c */ /* 0x016fea0000300000 */
.L_x_33:
[----:B------:R-:W-:Y:S04]  /*2610*/  BSSY.RECONVERGENT B0, `(.L_x_34) ;  /* 0x0000003000007945 */ /* 0x000fe80003800200 */
[----:B------:R-:W-:Y:S05]  /*2620*/  @P2 BRA `(.L_x_35) ;  /* 0x0000000000042947 */ /* 0x000fea0003800000 */
[----:B-12-4-:R-:W-:Y:S05]  /*2630*/  BPT.TRAP 0x1 ;  /* 0x000000040000795c */ /* 0x016fea0000300000 */
.L_x_35:
[----:B-12-4-:R-:W-:Y:S05]  /*2640*/  BSYNC.RECONVERGENT B0 ;  /* 0x0000000000007941 */ /* 0x016fea0003800200 */
.L_x_34:
[----:B------:R-:W-:Y:S02]  /*2650*/  UIADD3 UR8, UPT, UPT, UR11, 0x1, URZ ;  /* 0x000000010b087890 */ /* 0x000fe4000fffe0ff */
[----:B------:R-:W-:Y:S02]  /*2660*/  USHF.L.U32 UR35, UR15, 0x5, URZ ;  /* 0x000000050f237899 */ /* 0x000fe400080006ff */
[----:B------:R-:W-:Y:S02]  /*2670*/  UISETP.NE.AND UP0, UPT, UR8, 0x14, UPT ;  /* 0x000000140800788c */ /* 0x000fe4000bf05270 */
[----:B------:R-:W-:Y:S02]  /*2680*/  UIADD3 UR22, UP1, UPT, UR48, 0x80, URZ ;  /* 0x0000008030167890 */ /* 0x000fe4000ff3e0ff */
[----:B------:R-:W-:Y:S02]  /*2690*/  USEL UR9, URZ, 0x1, UP0 ;  /* 0x00000001ff097887 */ /* 0x000fe40008000000 */
[----:B------:R-:W-:Y:S02]  /*26a0*/  USEL UR30, UR8, URZ, UP0 ;  /* 0x000000ff081e7287 */ /* 0x000fe40008000000 */
[----:B------:R-:W-:Y:S02]  /*26b0*/  ULOP3.LUT UR26, UR26, UR9, URZ, 0x3c, !UPT ;  /* 0x000000091a1a7292 */ /* 0x000fe4000f8e3cff */
[----:B------:R-:W-:Y:S02]  /*26c0*/  ULEA UR8, UR30, UR27, 0x3 ;  /* 0x0000001b1e087291 */ /* 0x000fe4000f8e18ff */
[----:B------:R-:W-:Y:S02]  /*26d0*/  UISETP.NE.AND UP0, UPT, UR14, 0x1, UPT ;  /* 0x000000010e00788c */ /* 0x000fe4000bf05270 */
[----:B------:R-:W-:Y:S01]  /*26e0*/  ULEA UR24, UR11, UR27, 0xd ;  /* 0x0000001b0b187291 */ /* 0x000fe2000f8e68ff */
[----:B------:R-:W-:Y:S01]  /*26f0*/  MOV R0, UR26 ;  /* 0x0000001a00007c02 */ /* 0x000fe20008000f00 */
[----:B------:R-:W-:Y:S02]  /*2700*/  UISETP.NE.AND UP2, UPT, UR18, 0x1, UPT ;  /* 0x000000011200788c */ /* 0x000fe4000bf45270 */
[----:B------:R-:W-:Y:S01]  /*2710*/  ULOP3.LUT UR33, UR21, 0xfefffff8, URZ, 0xc0, !UPT ;  /* 0xfefffff815217892 */ /* 0x000fe2000f8ec0ff */
[----:B---3--:R-:W-:Y:S01]  /*2720*/  SHF.L.U32 R3, R0, 0x1f, RZ ;  /* 0x0000001f00037819 */ /* 0x008fe200000006ff */
[----:B------:R-:W-:Y:S02]  /*2730*/  UIADD3.X UR23, UPT, UPT, URZ, UR49, URZ, UP1, !UPT ;  /* 0x00000031ff177290 */ /* 0x000fe40008ffe4ff */
[----:B------:R-:W-:Y:S01]  /*2740*/  UIADD3 UR32, UPT, UPT, UR24, 0x6400, URZ ;  /* 0x0000640018207890 */ /* 0x000fe2000fffe0ff */
[----:B------:R1:W2:Y:S01]  /*2750*/  SYNCS.PHASECHK.TRANS64.TRYWAIT P0, [UR8+0xa0], R3 ;  /* 0x0000a003ff0075a7 */ /* 0x0002a20008001108 */
[----:B------:R-:W-:Y:S02]  /*2760*/  UIMAD.WIDE.U32 UR8, UR35, UR16, URZ ;  /* 0x00000010230872a5 */ /* 0x000fe4000f8e00ff */
[----:B------:R-:W-:Y:S02]  /*2770*/  ULEA UR25, UR11, UR27, 0xb ;  /* 0x0000001b0b197291 */ /* 0x000fe4000f8e58ff */
[----:B------:R-:W-:Y:S02]  /*2780*/  USHF.R.U32.HI UR9, URZ, UR17, UR9 ;  /* 0x00000011ff097299 */ /* 0x000fe40008011609 */
[----:B------:R-:W-:Y:S02]  /*2790*/  UIADD3 UR40, UPT, UPT, UR24, 0x7400, URZ ;  /* 0x0000740018287890 */ /* 0x000fe4000fffe0ff */
[----:B------:R-:W-:Y:S02]  /*27a0*/  USEL UR9, UR35, UR9, !UP0 ;  /* 0x0000000923097287 */ /* 0x000fe4000c000000 */
[----:B------:R-:W-:Y:S02]  /*27b0*/  UIADD3 UR28, UP0, UPT, UR48, 0x180, URZ ;  /* 0x00000180301c7890 */ /* 0x000fe4000ff1e0ff */
[----:B------:R-:W-:Y:S02]  /*27c0*/  UIMAD.WIDE.U32 UR12, UR9, UR20, URZ ;  /* 0x00000014090c72a5 */ /* 0x000fe4000f8e00ff */
[----:B------:R-:W-:Y:S02]  /*27d0*/  UIADD3 UR11, UPT, UPT, -UR9, URZ, URZ ;  /* 0x000000ff090b7290 */ /* 0x000fe4000fffe1ff */
[----:B------:R-:W-:Y:S02]  /*27e0*/  UPRMT UR21, UR36, 0x40, UR31 ;  /* 0x0000004024157896 */ /* 0x000fe4000800001f */
[----:B------:R-:W-:Y:S02]  /*27f0*/  UIMAD UR11, UR14, UR11, UR35 ;  /* 0x0000000b0e0b72a4 */ /* 0x000fe4000f8e0223 */
[----:B------:R-:W-:Y:S02]  /*2800*/  UIADD3.X UR29, UPT, UPT, URZ, UR49, URZ, UP0, !UPT ;  /* 0x00000031ff1d7290 */ /* 0x000fe400087fe4ff */
[----:B------:R-:W-:Y:S02]  /*2810*/  UIMAD UR11, UR11, UR6, UR4 ;  /* 0x000000060b0b72a4 */ /* 0x000fe4000f8e0204 */
[----:B------:R-:W-:Y:S01]  /*2820*/  UPRMT UR21, UR21, 0x5410, URZ ;  /* 0x0000541015157896 */ /* 0x000fe200080000ff */
[----:B------:R-:W-:Y:S01]  /*2830*/  UMOV UR8, UR13 ;  /* 0x0000000d00087c82 */ /* 0x000fe20008000000 */
[----:B------:R-:W-:Y:S01]  /*2840*/  UMOV UR44, 0x0 ;  /* 0x00000000002c7882 */ /* 0x000fe20000000000 */
[----:B------:R-:W-:Y:S01]  /*2850*/  USHF.R.U32.HI UR8, URZ, UR19, UR8 ;  /* 0x00000013ff087299 */ /* 0x000fe20008011608 */
[----:B------:R-:W-:Y:S01]  /*2860*/  UMOV UR45, 0x10000000 ;  /* 0x10000000002d7882 */ /* 0x000fe20000000000 */
[----:B------:R-:W-:Y:S01]  /*2870*/  UMOV UR41, UR33 ;  /* 0x0000002100297c82 */ /* 0x000fe20008000000 */
[----:B------:R-:W-:Y:S01]  /*2880*/  UTMALDG.2D.2CTA [UR32], [UR22], desc[UR44] ;  /* 0x00002c20160075b4 */ /* 0x000fe20008209000 */
[----:B------:R-:W-:Y:S01]  /*2890*/  USEL UR13, UR9, UR8, !UP2 ;  /* 0x00000008090d7287 */ /* 0x000fe2000d000000 */
[----:B------:R-:W-:Y:S01]  /*28a0*/  UMOV UR43, UR35 ;  /* 0x00000023002b7c82 */ /* 0x000fe20008000000 */
[----:B------:R-:W-:Y:S02]  /*28b0*/  UIADD3 UR15, UPT, UPT, UR15, 0x1, URZ ;  /* 0x000000010f0f7890 */ /* 0x000fe4000fffe0ff */
[----:B------:R-:W-:Y:S01]  /*28c0*/  UIADD3 UR8, UPT, UPT, -UR13, URZ, URZ ;  /* 0x000000ff0d087290 */ /* 0x000fe2000fffe1ff */
[----:B------:R-:W-:Y:S01]  /*28d0*/  UTMALDG.2D.2CTA [UR40], [UR22], desc[UR44] ;  /* 0x00002c28160075b4 */ /* 0x000fe20008209000 */
[----:B------:R-:W-:Y:S02]  /*28e0*/  UISETP.NE.AND UP0, UPT, UR15, UR37, UPT ;  /* 0x000000250f00728c */ /* 0x000fe4000bf05270 */
[----:B------:R-:W-:Y:S02]  /*28f0*/  UIMAD UR9, UR18, UR8, UR9 ;  /* 0x00000008120972a4 */ /* 0x000fe4000f8e0209 */
[----:B------:R-:W-:Y:S02]  /*2900*/  UIADD3 UR8, UPT, UPT, UR25, 0x2e400, URZ ;  /* 0x0002e40019087890 */ /* 0x000fe4000fffe0ff */
[----:B------:R-:W-:Y:S03]  /*2910*/  UIMAD UR12, UR9, UR7, UR5 ;  /* 0x00000007090c72a4 */ /* 0x000fe6000f8e0205 */
[----:B------:R-:W-:Y:S06]  /*2920*/  UMOV UR9, UR33 ;  /* 0x0000002100097c82 */ /* 0x000fec0008000000 */
[----:B------:R3:W-:Y:S02]  /*2930*/  UTMALDG.4D.IM2COL.2CTA [UR8], [UR28], UR21, desc[UR44] ;  /* 0x00002c081c0073b4 */ /* 0x0007e40008259015 */
[----:B---3--:R-:W-:Y:S01]  /*2940*/  UMOV UR11, UR30 ;  /* 0x0000001e000b7c82 */ /* 0x008fe20008000000 */
[----:B-1----:R-:W-:Y:S05]  /*2950*/  BRA.U UP0, `(.L_x_36) ;  /* 0xfffffff900fc7547 */ /* 0x002fea000b83ffff */
.L_x_30:
[----:B------:R-:W-:Y:S01]  /*2960*/  SHF.L.U32 R3, R2, 0x1f, RZ ;  /* 0x0000001f02037819 */ /* 0x000fe200000006ff */
[----:B------:R-:W-:-:S03]  /*2970*/  NOP ;  /* 0x0000000000007918 */ /* 0x000fc60000000000 */
[----:B--23--:R-:W2:Y:S02]  /*2980*/  SYNCS.PHASECHK.TRANS64.TRYWAIT P0, [UR27+0x180], R3 ;  /* 0x00018003ff0075a7 */ /* 0x00cea4000800111b */
[----:B--2---:R-:W-:Y:S05]  /*2990*/  @!P0 BRA `(.L_x_37) ;  /* 0x0000006c00c08947 */ /* 0x004fea0003800000 */
.L_x_146:
[----:B------:R-:W2:Y:S01]  /*29a0*/  LDS.128 R4, [UR27+0x1c0] ;  /* 0x0001c01bff047984 */ /* 0x000ea20008000c00 */
[----:B------:R-:W-:Y:S02]  /*29b0*/  UIADD3 UR4, UPT, UPT, UR27, 0x188, URZ ;  /* 0x000001881b047890 */ /* 0x000fe4000fffe0ff */
[----:B------:R-:W-:Y:S01]  /*29c0*/  UISETP.GE.AND UP0, UPT, UR39, 0x1, UPT ;  /* 0x000000012700788c */ /* 0x000fe2000bf06270 */
[----:B------:R-:W-:Y:S01]  /*29d0*/  @!PT LDS RZ, [RZ] ;  /* 0x00000000fffff984 */ /* 0x000fe20000000800 */
[----:B------:R-:W-:Y:S01]  /*29e0*/  @!PT LDS RZ, [RZ] ;  /* 0x00000000fffff984 */ /* 0x000fe20000000800 */
[----:B------:R-:W-:Y:S01]  /*29f0*/  @!PT LDS RZ, [RZ] ;  /* 0x00000000fffff984 */ /* 0x000fe20000000800 */
[----:B------:R-:W-:Y:S01]  /*2a00*/  @!PT LDS RZ, [RZ] ;  /* 0x00000000fffff984 */ /* 0x000fe20000000800 */
[----:B------:R3:W-:Y:S06]  /*2a10*/  MEMBAR.ALL.CTA ;  /* 0x0000000000007992 */ /* 0x0007ec0000008000 */
[----:B---3--:R-:W3:Y:S01]  /*2a20*/  FENCE.VIEW.ASYNC.S ;  /* 0x00000000000073c6 */ /* 0x008ee20000000000 */
[----:B------:R-:W-:-:S09]  /*2a30*/  UPRMT UR4, URZ, 0x654, UR4 ;  /* 0x00000654ff047896 */ /* 0x000fd20008000004 */
[----:B---3--:R-:W-:Y:S01]  /*2a40*/  SYNCS.ARRIVE.TRANS64.RED.A1T0 RZ, [UR4], RZ ;  /* 0x000000ffffff79a7 */ /* 0x008fe20008100404 */
[----:B--2---:R-:W-:-:S13]  /*2a50*/  LOP3.LUT P0, RZ, R6, 0x1, RZ, 0xc0, !PT ;  /* 0x0000000106ff7812 */ /* 0x004fda000780c0ff */
[----:B------:R-:W-:Y:S01]  /*2a60*/  VOTEU.ANY UP1, P0 ;  /* 0x0000000000ff7886 */ /* 0x000fe20000020100 */
[----:B------:R-:W-:-:S13]  /*2a70*/  PLOP3.LUT P0, PT, PT, PT, UP1, 0x80, 0x8 ;  /* 0x000000000008781c */ /* 0x000fda0003f0f018 */
[----:B-1----:R-:W-:Y:S02]  /*2a80*/  @P0 MOV R0, R4 ;  /* 0x0000000400000202 */ /* 0x002fe40000000f00 */
[----:B------:R-:W-:Y:S02]  /*2a90*/  @P0 LOP3.LUT R4, R5, 0xffff, RZ, 0xc0, !PT ;  /* 0x0000ffff05040812 */ /* 0x000fe400078ec0ff */
[----:B------:R-:W-:Y:S02]  /*2aa0*/  @P0 R2UR UR6, R0 ;  /* 0x00000000000602ca */ /* 0x000fe400000e0000 */
[----:B------:R-:W-:-:S11]  /*2ab0*/  @P0 R2UR UR5, R4 ;  /* 0x00000000040502ca */ /* 0x000fd600000e0000 */
[----:B------:R-:W-:Y:S02]  /*2ac0*/  @UP1 UMOV UR51, UR6 ;  /* 0x0000000600331c82 */ /* 0x000fe40008000000 */
[----:B------:R-:W-:Y:S01]  /*2ad0*/  @UP1 UMOV UR50, UR5 ;  /* 0x0000000500321c82 */ /* 0x000fe20008000000 */
[----:B------:R-:W-:Y:S05]  /*2ae0*/  BRA.U !UP0, `(.L_x_38) ;  /* 0x0000000108d47547 */ /* 0x000fea000b800000 */
[----:B------:R-:W1:Y:S01]  /*2af0*/  LDCU.128 UR16, c[0x0][0xb10] ;  /* 0x00016200ff1077ac */ /* 0x000e620008000c00 */
[----:B------:R-:W2:Y:S01]  /*2b00*/  LDCU UR21, c[0x0][0xb20] ;  /* 0x00016400ff1577ac */ /* 0x000ea20008000800 */
[----:B------:R-:W3:Y:S01]  /*2b10*/  LDCU UR20, c[0x0][0xb0c] ;  /* 0x00016180ff1477ac */ /* 0x000ee20008000800 */
[----:B------:R-:W4:Y:S01]  /*2b20*/  LDCU.64 UR12, c[0x0][0xb28] ;  /* 0x00016500ff0c77ac */ /* 0x000f220008000a00 */
[----:B------:R-:W-:Y:S02]  /*2b30*/  UISETP.NE.AND UP3, UPT, UR39, 0x1, UPT ;  /* 0x000000012700788c */ /* 0x000fe4000bf65270 */
[----:B-1----:R-:W-:Y:S02]  /*2b40*/  UIMAD.WIDE.U32 UR4, UR54, UR19, URZ ;  /* 0x00000013360472a5 */ /* 0x002fe4000f8e00ff */
[----:B------:R-:W-:Y:S02]  /*2b50*/  UIMAD.WIDE.U32 UR6, UR55, UR16, URZ ;  /* 0x00000010370672a5 */ /* 0x000fe4000f8e00ff */
[----:B------:R-:W-:-:S02]  /*2b60*/  UISETP.NE.AND UP0, UPT, UR18, 0x1, UPT ;  /* 0x000000011200788c */ /* 0x000fc4000bf05270 */
[----:B------:R-:W-:Y:S01]  /*2b70*/  UIMAD.WIDE.U32 UR14, UR50, UR19, URZ ;  /* 0x00000013320e72a5 */ /* 0x000fe2000f8e00ff */
[----:B------:R-:W-:Y:S01]  /*2b80*/  UMOV UR4, UR5 ;  /* 0x0000000500047c82 */ /* 0x000fe20008000000 */
[----:B---3--:R-:W-:Y:S02]  /*2b90*/  UISETP.NE.AND UP2, UPT, UR20, 0x1, UPT ;  /* 0x000000011400788c */ /* 0x008fe4000bf45270 */
[----:B--2---:R-:W-:Y:S02]  /*2ba0*/  USHF.R.U32.HI UR5, URZ, UR21, UR4 ;  /* 0x00000015ff057299 */ /* 0x004fe40008011604 */
[----:B------:R-:W-:Y:S01]  /*2bb0*/  UIMAD.WIDE.U32 UR10, UR51, UR16, URZ ;  /* 0x00000010330a72a5 */ /* 0x000fe2000f8e00ff */
[----:B------:R-:W-:Y:S01]  /*2bc0*/  UMOV UR4, UR7 ;  /* 0x0000000700047c82 */ /* 0x000fe20008000000 */
[----:B------:R-:W-:Y:S02]  /*2bd0*/  USEL UR5, UR54, UR5, !UP0 ;  /* 0x0000000536057287 */ /* 0x000fe4000c000000 */
[----:B------:R-:W-:-:S02]  /*2be0*/  USHF.R.U32.HI UR4, URZ, UR17, UR4 ;  /* 0x00000011ff047299 */ /* 0x000fc40008011604 */
[----:B----4-:R-:W-:Y:S02]  /*2bf0*/  UIMAD.WIDE.U32 UR8, UR5, UR12, URZ ;  /* 0x0000000c050872a5 */ /* 0x010fe4000f8e00ff */
[----:B------:R-:W-:Y:S01]  /*2c00*/  USEL UR6, UR55, UR4, !UP2 ;  /* 0x0000000437067287 */ /* 0x000fe2000d000000 */
[----:B------:R-:W-:Y:S02]  /*2c10*/  UMOV UR10, UR11 ;  /* 0x0000000b000a7c82 */ /* 0x000fe40008000000 */
[----:B------:R-:W-:Y:S01]  /*2c20*/  UMOV UR4, UR15 ;  /* 0x0000000f00047c82 */ /* 0x000fe20008000000 */
[----:B------:R-:W-:Y:S01]  /*2c30*/  UIMAD.WIDE.U32 UR14, UR6, UR12, URZ ;  /* 0x0000000c060e72a5 */ /* 0x000fe2000f8e00ff */
[----:B------:R-:W-:Y:S01]  /*2c40*/  UMOV UR8, UR9 ;  /* 0x0000000900087c82 */ /* 0x000fe20008000000 */
[----:B------:R-:W-:Y:S02]  /*2c50*/  USHF.R.U32.HI UR4, URZ, UR21, UR4 ;  /* 0x00000015ff047299 */ /* 0x000fe40008011604 */
[----:B------:R-:W-:-:S03]  /*2c60*/  @UP3 USHF.R.U32.HI UR5, URZ, UR13, UR8 ;  /* 0x0000000dff053299 */ /* 0x000fc60008011608 */
[----:B------:R-:W-:Y:S01]  /*2c70*/  UMOV UR7, UR15 ;  /* 0x0000000f00077c82 */ /* 0x000fe20008000000 */
[----:B------:R-:W-:Y:S02]  /*2c80*/  USHF.R.U32.HI UR17, URZ, UR17, UR10 ;  /* 0x00000011ff117299 */ /* 0x000fe4000801160a */
[----:B------:R-:W-:Y:S02]  /*2c90*/  @UP3 USHF.R.U32.HI UR6, URZ, UR13, UR7 ;  /* 0x0000000dff063299 */ /* 0x000fe40008011607 */
[----:B------:R-:W-:Y:S02]  /*2ca0*/  USEL UR4, UR50, UR4, !UP0 ;  /* 0x0000000432047287 */ /* 0x000fe4000c000000 */
[----:B------:R-:W-:Y:S02]  /*2cb0*/  UIMAD UR7, UR39, UR5, URZ ;  /* 0x00000005270772a4 */ /* 0x000fe4000f8e02ff */
[----:B------:R-:W-:Y:S02]  /*2cc0*/  USEL UR5, UR51, UR17, !UP2 ;  /* 0x0000001133057287 */ /* 0x000fe4000d000000 */
[----:B------:R-:W-:-:S02]  /*2cd0*/  UIMAD UR10, UR39, UR6, URZ ;  /* 0x00000006270a72a4 */ /* 0x000fc4000f8e02ff */
[----:B------:R-:W-:Y:S02]  /*2ce0*/  UISETP.GE.AND UP0, UPT, UR4, UR7, UPT ;  /* 0x000000070400728c */ /* 0x000fe4000bf06270 */
[----:B------:R-:W-:Y:S02]  /*2cf0*/  UIMAD.WIDE.U32 UR8, UR4, UR12, URZ ;  /* 0x0000000c040872a5 */ /* 0x000fe4000f8e00ff */
[----:B------:R-:W-:Y:S02]  /*2d00*/  UISETP.GE.OR UP0, UPT, UR5, UR10, UP0 ;  /* 0x0000000a0500728c */ /* 0x000fe40008706670 */
[----:B------:R-:W-:-:S03]  /*2d10*/  UIMAD.WIDE.U32 UR10, UR5, UR12, URZ ;  /* 0x0000000c050a72a5 */ /* 0x000fc6000f8e00ff */
[----:B------:R-:W-:Y:S01]  /*2d20*/  UMOV UR7, UR9 ;  /* 0x0000000900077c82 */ /* 0x000fe20008000000 */
[----:B------:R-:W-:Y:S02]  /*2d30*/  UIADD3 UR9, UPT, UPT, -UR4, URZ, URZ ;  /* 0x000000ff04097290 */ /* 0x000fe4000fffe1ff */
[----:B------:R-:W-:Y:S02]  /*2d40*/  USHF.R.U32.HI UR7, URZ, UR13, UR7 ;  /* 0x0000000dff077299 */ /* 0x000fe40008011607 */
[----:B------:R-:W-:Y:S02]  /*2d50*/  UIMAD UR10, UR18, UR9, UR50 ;  /* 0x00000009120a72a4 */ /* 0x000fe4000f8e0232 */
[----:B------:R-:W-:Y:S01]  /*2d60*/  USEL UR7, UR4, UR7, !UP3 ;  /* 0x0000000704077287 */ /* 0x000fe2000d800000 */
[----:B------:R-:W-:Y:S01]  /*2d70*/  @!UP0 UMOV UR8, UR11 ;  /* 0x0000000b00088c82 */ /* 0x000fe20008000000 */
[----:B------:R-:W-:Y:S02]  /*2d80*/  UIADD3 UR11, UPT, UPT, -UR5, URZ, URZ ;  /* 0x000000ff050b7290 */ /* 0x000fe4000fffe1ff */
[----:B------:R-:W-:-:S02]  /*2d90*/  @!UP0 USHF.R.U32.HI UR8, URZ, UR13, UR8 ;  /* 0x0000000dff088299 */ /* 0x000fc40008011608 */
[----:B------:R-:W-:Y:S02]  /*2da0*/  UIADD3 UR9, UPT, UPT, -UR7, URZ, URZ ;  /* 0x000000ff07097290 */ /* 0x000fe4000fffe1ff */
[----:B------:R-:W-:Y:S02]  /*2db0*/  @!UP0 USEL UR8, UR5, UR8, !UP3 ;  /* 0x0000000805088287 */ /* 0x000fe4000d800000 */
[----:B------:R-:W-:Y:S02]  /*2dc0*/  UIMAD UR9, UR39, UR9, UR4 ;  /* 0x00000009270972a4 */ /* 0x000fe4000f8e0204 */
[----:B------:R-:W-:Y:S02]  /*2dd0*/  @!UP0 UIADD3 UR7, UPT, UPT, UR7, -UR8, URZ ;  /* 0x8000000807078290 */ /* 0x000fe4000fffe0ff */
[----:B------:R-:W-:Y:S02]  /*2de0*/  @!UP0 UIMAD UR8, UR9, UR6, UR8 ;  /* 0x00000006090882a4 */ /* 0x000fe4000f8e0208 */
[----:B------:R-:W-:-:S02]  /*2df0*/  @!UP0 UIMAD UR4, UR39, UR7, UR5 ;  /* 0x00000007270482a4 */ /* 0x000fc4000f8e0205 */
[----:B------:R-:W-:Y:S02]  /*2e00*/  UIMAD UR6, UR20, UR11, UR51 ;  /* 0x0000000b140672a4 */ /* 0x000fe4000f8e0233 */
[----:B------:R-:W-:Y:S01]  /*2e10*/  UIMAD UR50, UR4, UR18, UR10 ;  /* 0x00000012043272a4 */ /* 0x000fe2000f8e020a */
[----:B------:R-:W-:Y:S02]  /*2e20*/  @!UP0 UMOV UR5, UR8 ;  /* 0x0000000800058c82 */ /* 0x000fe40008000000 */
[----:B------:R-:W-:-:S12]  /*2e30*/  UIMAD UR51, UR5, UR20, UR6 ;  /* 0x00000014053372a4 */ /* 0x000fd8000f8e0206 */
.L_x_38:
[----:B------:R-:W1:Y:S02]  /*2e40*/  LDCU UR4, c[0x0][0xb30] ;  /* 0x00016600ff0477ac */ /* 0x000e640008000800 */
[----:B-1----:R-:W-:-:S09]  /*2e50*/  UISETP.NE.AND UP0, UPT, UR4, 0x1, UPT ;  /* 0x000000010400788c */ /* 0x002fd2000bf05270 */
[----:B------:R-:W-:Y:S05]  /*2e60*/  BRA.U UP0, `(.L_x_39) ;  /* 0x0000000100447547 */ /* 0x000fea000b800000 */
[----:B------:R-:W1:Y:S01]  /*2e70*/  LDCU.128 UR8, c[0x0][0xb10] ;  /* 0x00016200ff0877ac */ /* 0x000e620008000c00 */
[----:B------:R-:W2:Y:S01]  /*2e80*/  LDCU UR12, c[0x0][0xb0c] ;  /* 0x00016180ff0c77ac */ /* 0x000ea20008000800 */
[----:B------:R-:W3:Y:S01]  /*2e90*/  LDCU UR13, c[0x0][0xb20] ;  /* 0x00016400ff0d77ac */ /* 0x000ee20008000800 */
[----:B-1----:R-:W-:Y:S02]  /*2ea0*/  UIMAD.WIDE.U32 UR6, UR51, UR8, URZ ;  /* 0x00000008330672a5 */ /* 0x002fe4000f8e00ff */
[----:B------:R-:W-:Y:S02]  /*2eb0*/  UIMAD.WIDE.U32 UR4, UR50, UR11, URZ ;  /* 0x0000000b320472a5 */ /* 0x000fe4000f8e00ff */
[----:B--2---:R-:W-:Y:S02]  /*2ec0*/  UISETP.NE.AND UP2, UPT, UR12, 0x1, UPT ;  /* 0x000000010c00788c */ /* 0x004fe4000bf45270 */
[----:B------:R-:W-:Y:S01]  /*2ed0*/  UISETP.NE.AND UP0, UPT, UR10, 0x1, UPT ;  /* 0x000000010a00788c */ /* 0x000fe2000bf05270 */
[----:B------:R-:W-:-:S02]  /*2ee0*/  UMOV UR6, UR7 ;  /* 0x0000000700067c82 */ /* 0x000fc40008000000 */
[----:B------:R-:W-:Y:S01]  /*2ef0*/  UMOV UR4, UR5 ;  /* 0x0000000500047c82 */ /* 0x000fe20008000000 */
[----:B------:R-:W-:Y:S02]  /*2f00*/  USHF.R.U32.HI UR6, URZ, UR9, UR6 ;  /* 0x00000009ff067299 */ /* 0x000fe40008011606 */
[----:B---3--:R-:W-:Y:S02]  /*2f10*/  USHF.R.U32.HI UR4, URZ, UR13, UR4 ;  /* 0x0000000dff047299 */ /* 0x008fe40008011604 */
[----:B------:R-:W-:Y:S02]  /*2f20*/  USEL UR5, UR51, UR6, !UP2 ;  /* 0x0000000633057287 */ /* 0x000fe4000d000000 */
[----:B------:R-:W-:-:S04]  /*2f30*/  USEL UR4, UR50, UR4, !UP0 ;  /* 0x0000000432047287 */ /* 0x000fc8000c000000 */
[----:B------:R-:W-:Y:S02]  /*2f40*/  UIADD3 UR6, UPT, UPT, UR5, -UR4, URZ ;  /* 0x8000000405067290 */ /* 0x000fe4000fffe0ff */
[----:B------:R-:W-:Y:S02]  /*2f50*/  UIADD3 UR4, UPT, UPT, -UR5, UR4, URZ ;  /* 0x0000000405047290 */ /* 0x000fe4000fffe1ff */
[----:B------:R-:W-:Y:S02]  /*2f60*/  UIMAD UR50, UR6, UR10, UR50 ;  /* 0x0000000a063272a4 */ /* 0x000fe4000f8e0232 */
[----:B------:R-:W-:-:S12]  /*2f70*/  UIMAD UR51, UR4, UR12, UR51 ;  /* 0x0000000c043372a4 */ /* 0x000fd8000f8e0233 */
.L_x_39:
[----:B------:R-:W-:Y:S02]  /*2f80*/  R2UR UR5, R96 ;  /* 0x00000000600572ca */ /* 0x000fe400000e0000 */
[----:B------:R-:W-:Y:S02]  /*2f90*/  R2UR UR4, R95 ;  /* 0x000000005f0472ca */ /* 0x000fe400000e0000 */
[----:B------:R-:W-:Y:S02]  /*2fa0*/  PLOP3.LUT P1, PT, PT, PT, PT, 0x80, 0x8 ;  /* 0x000000000008781c */ /* 0x000fe40003f2f070 */
[----:B------:R-:W-:-:S07]  /*2fb0*/  LOP3.LUT R2, R2, 0x1, RZ, 0x3c, !PT ;  /* 0x0000000102027812 */ /* 0x000fce00078e3cff */
[----:B------:R-:W-:Y:S02]  /*2fc0*/  UIADD3 UR28, UPT, UPT, UR51, UR5, URZ ;  /* 0x00000005331c7290 */ /* 0x000fe4000fffe0ff */
[----:B------:R-:W-:Y:S01]  /*2fd0*/  UIADD3 UR23, UPT, UPT, UR50, UR4, URZ ;  /* 0x0000000432177290 */ /* 0x000fe2000fffe0ff */
[----:B------:R-:W-:Y:S11]  /*2fe0*/  BRA.U UP1, `(.L_x_40) ;  /* 0xffffffe901787547 */ /* 0x000ff6000b83ffff */
[----:B------:R-:W-:Y:S01]  /*2ff0*/  UIADD3 UR27, UPT, UPT, UR27, 0xa0, URZ ;  /* 0x000000a01b1b7890 */ /* 0x000fe2000fffe0ff */
[----:B------:R-:W-:-:S03]  /*3000*/  MOV R3, UR26 ;  /* 0x0000001a00037c02 */ /* 0x000fc60008000f00 */
[----:B------:R-:W-:Y:S01]  /*3010*/  ULEA UR4, UR30, UR27, 0x3 ;  /* 0x0000001b1e047291 */ /* 0x000fe2000f8e18ff */
[----:B------:R-:W-:-:S08]  /*3020*/  SHF.L.U32 R3, R3, 0x1f, RZ ;  /* 0x0000001f03037819 */ /* 0x000fd000000006ff */
[----:B------:R-:W1:Y:S02]  /*3030*/  SYNCS.PHASECHK.TRANS64.TRYWAIT P0, [UR4], R3 ;  /* 0x00000003ff0075a7 */ /* 0x000e640008001104 */
[----:B-1----:R-:W-:Y:S05]  /*3040*/  @!P0 BRA `(.L_x_41) ;  /* 0x00000068002c8947 */ /* 0x002fea0003800000 */
.L_x_148:
[----:B------:R-:W-:-:S04]  /*3050*/  UIADD3 UR4, UPT, UPT, UR30, 0x1, URZ ;  /* 0x000000011e047890 */ /* 0x000fc8000fffe0ff */
[----:B------:R-:W-:-:S04]  /*3060*/  UISETP.NE.AND UP0, UPT, UR4, 0x14, UPT ;  /* 0x000000140400788c */ /* 0x000fc8000bf05270 */
[----:B------:R-:W-:Y:S02]  /*3070*/  USEL UR5, URZ, 0x1, UP0 ;  /* 0x00000001ff057887 */ /* 0x000fe40008000000 */
[----:B------:R-:W-:Y:S02]  /*3080*/  USEL UR4, UR4, URZ, UP0 ;  /* 0x000000ff04047287 */ /* 0x000fe40008000000 */
[----:B------:R-:W-:Y:S02]  /*3090*/  ULOP3.LUT UR6, UR26, UR5, URZ, 0x3c, !UPT ;  /* 0x000000051a067292 */ /* 0x000fe4000f8e3cff */
[----:B------:R-:W-:-:S04]  /*30a0*/  ULEA UR5, UR4, UR27, 0x3 ;  /* 0x0000001b04057291 */ /* 0x000fc8000f8e18ff */
[----:B-1----:R-:W-:-:S04]  /*30b0*/  MOV R3, UR6 ;  /* 0x0000000600037c02 */ /* 0x002fc80008000f00 */
[----:B------:R-:W-:-:S04]  /*30c0*/  SHF.L.U32 R3, R3, 0x1f, RZ ;  /* 0x0000001f03037819 */ /* 0x000fc800000006ff */
[----:B------:R-:W1:Y:S02]  /*30d0*/  SYNCS.PHASECHK.TRANS64.TRYWAIT P0, [UR5], R3 ;  /* 0x00000003ff0075a7 */ /* 0x000e640008001105 */
[----:B-1----:R-:W-:Y:S05]  /*30e0*/  @!P0 BRA `(.L_x_42) ;  /* 0x00000068001c8947 */ /* 0x002fea0003800000 */
.L_x_150:
        /* <DEDUP_REMOVED lines=10> */
.L_x_152:
        /* <DEDUP_REMOVED lines=10> */
.L_x_154:
        /* <DEDUP_REMOVED lines=10> */
.L_x_156:
        /* <DEDUP_REMOVED lines=10> */
.L_x_158:
        /* <DEDUP_REMOVED lines=10> */
.L_x_160:
        /* <DEDUP_REMOVED lines=10> */
.L_x_162:
        /* <DEDUP_REMOVED lines=10> */
.L_x_164:
        /* <DEDUP_REMOVED lines=10> */
.L_x_166:
        /* <DEDUP_REMOVED lines=10> */
.L_x_168:
        /* <DEDUP_REMOVED lines=10> */
.L_x_170:
        /* <DEDUP_REMOVED lines=10> */
.L_x_172:
        /* <DEDUP_REMOVED lines=10> */
.L_x_174:
        /* <DEDUP_REMOVED lines=10> */
.L_x_176:
        /* <DEDUP_REMOVED lines=10> */
.L_x_178:
        /* <DEDUP_REMOVED lines=10> */
.L_x_180:
        /* <DEDUP_REMOVED lines=10> */
.L_x_182:
        /* <DEDUP_REMOVED lines=10> */
.L_x_184:
[----:B------:R-:W-:-:S04]  /*3b90*/  UIADD3 UR4, UPT, UPT, UR4, 0x1, URZ ;  /* 0x0000000104047890 */ /* 0x000fc8000fffe0ff */
[----:B------:R-:W-:-:S04]  /*3ba0*/  UISETP.NE.AND UP0, UPT, UR4, 0x14, UPT ;  /* 0x000000140400788c */ /* 0x000fc8000bf05270 */
[----:B------:R-:W-:Y:S02]  /*3bb0*/  USEL UR5, URZ, 0x1, UP0 ;  /* 0x00000001ff057887 */ /* 0x000fe40008000000 */
[----:B------:R-:W-:Y:S02]  /*3bc0*/  USEL UR4, UR4, URZ, UP0 ;  /* 0x000000ff04047287 */ /* 0x000fe40008000000 */
[----:B------:R-:W-:Y:S02]  /*3bd0*/  ULOP3.LUT UR5, UR6, UR5, URZ, 0x3c, !UPT ;  /* 0x0000000506057292 */ /* 0x000fe4000f8e3cff */
[----:B------:R-:W-:-:S04]  /*3be0*/  ULEA UR4, UR4, UR27, 0x3 ;  /* 0x0000001b04047291 */ /* 0x000fc8000f8e18ff */
[----:B------:R-:W-:Y:S02]  /*3bf0*/  IMAD.U32 R2, RZ, RZ, UR5 ;  /* 0x00000005ff027e24 */ /* 0x000fe4000f8e00ff */
[----:B-1----:R-:W-:-:S03]  /*3c00*/  MOV R0, UR4 ;  /* 0x0000000400007c02 */ /* 0x002fc60008000f00 */
[----:B------:R-:W-:-:S07]  /*3c10*/  SHF.L.U32 R3, R2, 0x1f, RZ ;  /* 0x0000001f02037819 */ /* 0x000fce00000006ff */
.L_x_60:
[----:B-1----:R1:W2:Y:S02]  /*3c20*/  SYNCS.PHASECHK.TRANS64.TRYWAIT P0, [R0+URZ], R3 ;  /* 0x00000003000075a7 */ /* 0x0022a400080011ff */
[----:B--2---:R-:W-:Y:S05]  /*3c30*/  @!P0 NANOSLEEP.SYNCS 0x989680 ;  /* 0x009896800000895d */ /* 0x004fea0003900000 */
[----:B------:R-:W2:Y:S02]  /*3c40*/  @!P0 SYNCS.PHASECHK.TRANS64 P0, [R0+URZ], R3 ;  /* 0x00000003000085a7 */ /* 0x000ea400080010ff */
[----:B--2---:R-:W-:Y:S05]  /*3c50*/  @P0 EXIT ;  /* 0x000000000000094d */ /* 0x004fea0003800000 */
[----:B------:R-:W-:Y:S05]  /*3c60*/  BRA `(.L_x_60) ;  /* 0xfffffffc00ec7947 */ /* 0x000fea000383ffff */
.L_x_22:
[----:B------:R-:W2:Y:S02]  /*3c70*/  S2UR UR4, SR_CgaCtaId ;  /* 0x00000000000479c3 */ /* 0x000ea40000008800 */
[----:B--2---:R-:W-:-:S04]  /*3c80*/  UISETP.NE.AND UP0, UPT, UR4, URZ, UPT ;  /* 0x000000ff0400728c */ /* 0x004fc8000bf05270 */
[----:B------:R-:W-:-:S09]  /*3c90*/  UISETP.NE.OR UP0, UPT, UR18, 0x1, UP0 ;  /* 0x000000011200788c */ /* 0x000fd20008705670 */
[----:B------:R-:W-:Y:S05]  /*3ca0*/  BRA.U UP0, `(.L_x_61) ;  /* 0x0000000100b47547 */ /* 0x000fea000b800000 */
[----:B------:R-:W2:Y:S01]  /*3cb0*/  S2UR UR5, SR_CgaCtaId ;  /* 0x00000000000579c3 */ /* 0x000ea20000008800 */
[----:B------:R-:W-:Y:S01]  /*3cc0*/  UMOV UR4, 0x400 ;  /* 0x0000040000047882 */ /* 0x000fe20000000000 */
[----:B------:R-:W-:Y:S01]  /*3cd0*/  HFMA2 R2, -RZ, RZ, 0, 5.9604644775390625e-08 ;  /* 0x00000001ff027431 */ /* 0x000fe200000001ff */
[----:B------:R-:W-:Y:S01]  /*3ce0*/  ISETP.GE.U32.AND P0, PT, R3, 0x2, PT ;  /* 0x000000020300780c */ /* 0x000fe20003f06070 */
[----:B------:R-:W-:Y:S01]  /*3cf0*/  IMAD.MOV.U32 R8, RZ, RZ, RZ ;  /* 0x000000ffff087224 */ /* 0x000fe200078e00ff */
[----:B--2---:R-:W-:-:S04]  /*3d00*/  ULEA UR4, UR5, UR4, 0x18 ;  /* 0x0000000405047291 */ /* 0x004fc8000f8ec0ff */
[----:B------:R-:W-:Y:S02]  /*3d10*/  UIADD3 UR5, UPT, UPT, UR4, 0x188, URZ ;  /* 0x0000018804057890 */ /* 0x000fe4000fffe0ff */
[----:B------:R-:W-:Y:S02]  /*3d20*/  UIADD3 UR8, UPT, UPT, UR4, 0x180, URZ ;  /* 0x0000018004087890 */ /* 0x000fe4000fffe0ff */
[----:B------:R-:W-:-:S12]  /*3d30*/  UPRMT UR5, URZ, 0x654, UR5 ;  /* 0x00000654ff057896 */ /* 0x000fd80008000005 */
.L_x_64:
[----:B------:R-:W-:Y:S01]  /*3d40*/  SHF.L.U32 R7, R2, 0x1f, RZ ;  /* 0x0000001f02077819 */ /* 0x000fe200000006ff */
[----:B------:R-:W-:Y:S02]  /*3d50*/  IMAD.U32 R4, RZ, RZ, UR8 ;  /* 0x00000008ff047e24 */ /* 0x000fe4000f8e00ff */
[----:B------:R-:W-:Y:S01]  /*3d60*/  @!P0 IMAD.MOV.U32 R5, RZ, RZ, 0x10 ;  /* 0x00000010ff058424 */ /* 0x000fe200078e00ff */
[----:B------:R-:W2:Y:S02]  /*3d70*/  SYNCS.PHASECHK.TRANS64.TRYWAIT P1, [UR4+0x188], R7 ;  /* 0x00018807ff0075a7 */ /* 0x000ea40008021104 */
[----:B------:R-:W-:-:S04]  /*3d80*/  PRMT R9, R3, 0x654, R4 ;  /* 0x0000065403097816 */ /* 0x000fc80000000004 */
[----:B------:R-:W-:Y:S01]  /*3d90*/  SEL R0, R9, R0, !P0 ;  /* 0x0000000009007207 */ /* 0x000fe20004000000 */
[----:B--2---:R-:W-:Y:S06]  /*3da0*/  @!P1 BRA `(.L_x_62) ;  /* 0x00000060009c9947 */ /* 0x004fec0003800000 */
.L_x_186:
[----:B------:R-:W-:Y:S01]  /*3db0*/  UIADD3 UR6, UPT, UPT, UR4, 0x1c0, URZ ;  /* 0x000001c004067890 */ /* 0x000fe2000fffe0ff */
[----:B------:R3:W-:Y:S01]  /*3dc0*/  @!P0 SYNCS.ARRIVE.TRANS64.RED RZ, [R0+URZ], R5 ;  /* 0x0000000500ff89a7 */ /* 0x0007e200080004ff */
[----:B------:R-:W-:Y:S01]  /*3dd0*/  UIADD3 UR7, UPT, UPT, UR4, 0x180, URZ ;  /* 0x0000018004077890 */ /* 0x000fe2000fffe0ff */
[----:B------:R-:W-:-:S08]  /*3de0*/  LOP3.LUT R2, R2, 0x1, RZ, 0x3c, !PT ;  /* 0x0000000102027812 */ /* 0x000fd000078e3cff */
[----:B------:R-:W-:Y:S06]  /*3df0*/  UGETNEXTWORKID.BROADCAST [UR6], [UR7] ;  /* 0x00000000060073ca */ /* 0x000fec0008000100 */
[----:B---3--:R-:W-:-:S04]  /*3e00*/  SHF.L.U32 R5, R8, 0x1f, RZ ;  /* 0x0000001f08057819 */ /* 0x008fc800000006ff */
[----:B------:R-:W3:Y:S02]  /*3e10*/  SYNCS.PHASECHK.TRANS64.TRYWAIT P1, [UR4+0x180], R5 ;  /* 0x00018005ff0075a7 */ /* 0x000ee40008021104 */
[----:B---3--:R-:W-:Y:S05]  /*3e20*/  @!P1 BRA `(.L_x_63) ;  /* 0x0000006000949947 */ /* 0x008fea0003800000 */
.L_x_188:
[----:B--2---:R-:W2:Y:S01]  /*3e30*/  LDS.128 R4, [UR4+0x1c0] ;  /* 0x0001c004ff047984 */ /* 0x004ea20008000c00 */
[----:B------:R-:W-:Y:S01]  /*3e40*/  LOP3.LUT R8, R8, 0x1, RZ, 0x3c, !PT ;  /* 0x0000000108087812 */ /* 0x000fe200078e3cff */
[----:B------:R-:W-:Y:S01]  /*3e50*/  @!PT LDS RZ, [RZ] ;  /* 0x00000000fffff984 */ /* 0x000fe20000000800 */
[----:B------:R-:W-:Y:S01]  /*3e60*/  @!PT LDS RZ, [RZ] ;  /* 0x00000000fffff984 */ /* 0x000fe20000000800 */
[----:B------:R-:W-:Y:S01]  /*3e70*/  @!PT LDS RZ, [RZ] ;  /* 0x00000000fffff984 */ /* 0x000fe20000000800 */
[----:B------:R-:W-:Y:S01]  /*3e80*/  @!PT LDS RZ, [RZ] ;  /* 0x00000000fffff984 */ /* 0x000fe20000000800 */
[----:B------:R3:W-:Y:S06]  /*3e90*/  MEMBAR.ALL.CTA ;  /* 0x0000000000007992 */ /* 0x0007ec0000008000 */
[----:B---3--:R-:W3:Y:S02]  /*3ea0*/  FENCE.VIEW.ASYNC.S ;  /* 0x00000000000073c6 */ /* 0x008ee40000000000 */
[----:B---3--:R-:W-:Y:S01]  /*3eb0*/  SYNCS.ARRIVE.TRANS64.RED.A1T0 RZ, [UR5], RZ ;  /* 0x000000ffffff79a7 */ /* 0x008fe20008100405 */
[----:B--2---:R-:W-:-:S13]  /*3ec0*/  LOP3.LUT P1, RZ, R6, 0x1, RZ, 0xc0, !PT ;  /* 0x0000000106ff7812 */ /* 0x004fda000782c0ff */
[----:B------:R-:W-:Y:S05]  /*3ed0*/  @P1 BRA `(.L_x_64) ;  /* 0xfffffffc00981947 */ /* 0x000fea000383ffff */
[----:B------:R-:W-:-:S04]  /*3ee0*/  SHF.L.U32 R0, R2, 0x1f, RZ ;  /* 0x0000001f02007819 */ /* 0x000fc800000006ff */
[----:B------:R-:W2:Y:S02]  /*3ef0*/  SYNCS.PHASECHK.TRANS64 P0, [UR4+0x188], R0 ;  /* 0x00018800ff0075a7 */ /* 0x000ea40008001004 */
[----:B-12---:R-:W-:Y:S05]  /*3f00*/  @P0 EXIT ;  /* 0x000000000000094d */ /* 0x006fea0003800000 */
[----:B------:R-:W-:-:S07]  /*3f10*/  MOV R0, UR4 ;  /* 0x0000000400007c02 */ /* 0x000fce0008000f00 */
.L_x_65:
[----:B-1----:R-:W-:-:S04]  /*3f20*/  SHF.L.U32 R3, R2, 0x1f, RZ ;  /* 0x0000001f02037819 */ /* 0x002fc800000006ff */
[----:B------:R1:W2:Y:S03]  /*3f30*/  SYNCS.PHASECHK.TRANS64.TRYWAIT P0, [R0+URZ+0x188], R3 ;  /* 0x00018803000075a7 */ /* 0x0002a600080011ff */
[----:B--2---:R-:W-:Y:S05]  /*3f40*/  @!P0 NANOSLEEP.SYNCS 0x989680 ;  /* 0x009896800000895d */ /* 0x004fea0003900000 */
[----:B------:R-:W2:Y:S02]  /*3f50*/  @!P0 SYNCS.PHASECHK.TRANS64 P0, [R0+URZ+0x188], R3 ;  /* 0x00018803000085a7 */ /* 0x000ea400080010ff */
[----:B--2---:R-:W-:Y:S05]  /*3f60*/  @P0 EXIT ;  /* 0x000000000000094d */ /* 0x004fea0003800000 */
[----:B------:R-:W-:Y:S05]  /*3f70*/  BRA `(.L_x_65) ;  /* 0xfffffffc00e87947 */ /* 0x000fea000383ffff */
.L_x_61:
[----:B------:R-:W-:Y:S05]  /*3f80*/  BRA.U UP4, `(.L_x_66) ;  /* 0x0000001104607547 */ /* 0x000fea000b800000 */
[----:B------:R-:W2:Y:S01]  /*3f90*/  S2UR UR4, SR_CgaCtaId ;  /* 0x00000000000479c3 */ /* 0x000ea20000008800 */
[----:B------:R-:W-:Y:S01]  /*3fa0*/  UMOV UR5, 0x40 ;  /* 0x0000004000057882 */ /* 0x000fe20000000000 */
[----:B------:R-:W-:Y:S01]  /*3fb0*/  NOP ;  /* 0x0000000000007918 */ /* 0x000fe20000000000 */
[----:B------:R-:W-:Y:S01]  /*3fc0*/  UMOV UR6, 0x400 ;  /* 0x0000040000067882 */ /* 0x000fe20000000000 */
[----:B--2---:R-:W-:Y:S02]  /*3fd0*/  ULEA UR5, UR4, UR5, 0x18 ;  /* 0x0000000504057291 */ /* 0x004fe4000f8ec0ff */
[----:B------:R-:W-:-:S07]  /*3fe0*/  ULEA UR6, UR4, UR6, 0x18 ;  /* 0x0000000604067291 */ /* 0x000fce000f8ec0ff */
[----:B------:R-:W2:Y:S02]  /*3ff0*/  LDS.U8 R3, [UR5+0x1c] ;  /* 0x00001c05ff037984 */ /* 0x000ea40008000000 */
[----:B--2---:R-:W-:-:S13]  /*4000*/  ISETP.NE.AND P0, PT, R3, RZ, PT ;  /* 0x000000ff0300720c */ /* 0x004fda0003f05270 */
[----:B------:R-:W-:Y:S05]  /*4010*/  @P0 BRA `(.L_x_67) ;  /* 0x0000000400080947 */ /* 0x000fea0003800000 */
[----:B------:R-:W-:Y:S02]  /*4020*/  UISETP.NE.U32.AND UP1, UPT, UR33, 0x1, UPT ;  /* 0x000000012100788c */ /* 0x000fe4000bf25070 */
[----:B------:R-:W-:-:S07]  /*4030*/  UIADD3 UR7, UPT, UPT, UR5, 0x8, URZ ;  /* 0x0000000805077890 */ /* 0x000fce000fffe0ff */
[----:B------:R-:W-:Y:S05]  /*4040*/  BRA.U !UP1, `(.L_x_68) ;  /* 0x00000001099c7547 */ /* 0x000fea000b800000 */
[----:B------:R-:W-:Y:S01]  /*4050*/  ELECT P0, URZ, PT ;  /* 0x0000000000ff782f */ /* 0x000fe20003800000 */
[----:B------:R-:W-:-:S12]  /*4060*/  BSSY B0, `(.L_x_68) ;  /* 0x0000025000007945 */ /* 0x000fd80003800000 */
[----:B------:R-:W-:Y:S05]  /*4070*/  @!P0 BRA `(.L_x_69) ;  /* 0x00000000008c8947 */ /* 0x000fea0003800000 */
[----:B------:R-:W-:-:S05]  /*4080*/  UMOV UR4, 0x10 ;  /* 0x0000001000047882 */ /* 0x000fca0000000000 */
[----:B------:R-:W-:Y:S04]  /*4090*/  DEPBAR.LE SB2, 0x36 ;  /* 0x0000ad800000791a */ /* 0x000fe80000000000 */
[----:B------:R-:W2:Y:S02]  /*40a0*/  UTCATOMSWS.2CTA.FIND_AND_SET.ALIGN UP0, UR4, UR4 ;  /* 0x00000004000475e3 */ /* 0x000ea40008200800 */
[----:B--2---:R-:W-:Y:S01]  /*40b0*/  MOV R10, UR4 ;  /* 0x00000004000a7c02 */ /* 0x004fe20008000f00 */
[----:B------:R-:W-:Y:S06]  /*40c0*/  BRA.U UP0, `(.L_x_70) ;  /* 0x0000000100187547 */ /* 0x000fec000b800000 */
.L_x_71:
[----:B------:R-:W-:Y:S05]  /*40d0*/  NANOSLEEP 0x64 ;  /* 0x000000640000795d */ /* 0x000fea0003800000 */
[----:B------:R-:W-:-:S05]  /*40e0*/  UMOV UR4, 0x10 ;  /* 0x0000001000047882 */ /* 0x000fca0000000000 */
[----:B------:R-:W-:Y:S04]  /*40f0*/  DEPBAR.LE SB2, 0x36 ;  /* 0x0000ad800000791a */ /* 0x000fe80000000000 */
[----:B------:R-:W2:Y:S02]  /*4100*/  UTCATOMSWS.2CTA.FIND_AND_SET.ALIGN UP0, UR4, UR4 ;  /* 0x00000004000475e3 */ /* 0x000ea40008200800 */
[----:B--2---:R-:W-:Y:S01]  /*4110*/  MOV R10, UR4 ;  /* 0x00000004000a7c02 */ /* 0x004fe20008000f00 */
[----:B------:R-:W-:Y:S05]  /*4120*/  BRA.U !UP0, `(.L_x_71) ;  /* 0xfffffffd08e87547 */ /* 0x000fea000b83ffff */
.L_x_70:
[----:B------:R-:W2:Y:S01]  /*4130*/  LDS R6, [UR5+0x10] ;  /* 0x00001005ff067984 */ /* 0x000ea20008000800 */
[----:B------:R-:W-:Y:S01]  /*4140*/  IMAD.U32 R3, RZ, RZ, UR6 ;  /* 0x00000006ff037e24 */ /* 0x000fe2000f8e00ff */
[----:B------:R-:W-:-:S03]  /*4150*/  MOV R4, UR32 ;  /* 0x0000002000047c02 */ /* 0x000fc60008000f00 */
[----:B------:R-:W-:Y:S01]  /*4160*/  VIADD R3, R3, 0x1d0 ;  /* 0x000001d003037836 */ /* 0x000fe20000000000 */
[----:B--2---:R-:W-:-:S04]  /*4170*/  SHF.L.U32 R6, R6, 0x1f, RZ ;  /* 0x0000001f06067819 */ /* 0x004fc800000006ff */
[----:B------:R-:W2:Y:S02]  /*4180*/  SYNCS.PHASECHK.TRANS64.TRYWAIT P0, [UR5+0x8], R6 ;  /* 0x00000806ff0075a7 */ /* 0x000ea40008001105 */
[----:B--2---:R-:W-:Y:S05]  /*4190*/  @P0 BRA `(.L_x_72) ;  /* 0x0000000000080947 */ /* 0x004fea0003800000 */
[----:B------:R-:W2:Y:S02]  /*41a0*/  SYNCS.PHASECHK.TRANS64.TRYWAIT P0, [UR5+0x8], R6 ;  /* 0x00000806ff0075a7 */ /* 0x000ea40008001105 */
[----:B--2---:R-:W-:Y:S05]  /*41b0*/  @!P0 BRA `(.L_x_73) ;  /* 0x0000005c00c88947 */ /* 0x004fea0003800000 */
.L_x_72:
[----:B------:R-:W-:Y:S01]  /*41c0*/  PRMT R4, R4, 0x654, R3 ;  /* 0x0000065404047816 */ /* 0x000fe20000000003 */
[----:B------:R-:W-:Y:S01]  /*41d0*/  HFMA2 R3, -RZ, RZ, 0, 5.9604644775390625e-08 ;  /* 0x00000001ff037431 */ /* 0x000fe200000001ff */
[----:B------:R-:W-:Y:S01]  /*41e0*/  UPRMT UR4, UR32, 0x654, UR7 ;  /* 0x0000065420047896 */ /* 0x000fe20008000007 */
[----:B------:R-:W-:Y:S02]  /*41f0*/  IMAD.MOV.U32 R7, RZ, RZ, 0xffff ;  /* 0x0000ffffff077424 */ /* 0x000fe400078e00ff */
[----:B--2---:R-:W-:Y:S02]  /*4200*/  IMAD.MOV.U32 R6, RZ, RZ, 0x4 ;  /* 0x00000004ff067424 */ /* 0x004fe400078e00ff */
[----:B------:R-:W-:Y:S01]  /*4210*/  IMAD.SHL.U32 R9, R10, 0x20, RZ ;  /* 0x000000200a097824 */ /* 0x000fe200078e00ff */
[----:B------:R-:W-:Y:S02]  /*4220*/  MOV R5, UR4 ;  /* 0x0000000400057c02 */ /* 0x000fe40008000f00 */
[-C--:B------:R-:W-:Y:S01]  /*4230*/  SHF.L.U32 R8, R7, R10.reuse, RZ ;  /* 0x0000000a07087219 */ /* 0x080fe200000006ff */
[----:B------:R2:W-:Y:S01]  /*4240*/  SYNCS.ARRIVE.TRANS64.RED RZ, [UR4], R6 ;  /* 0x00000006ffff79a7 */ /* 0x0005e20008000404 */
[----:B------:R-:W-:Y:S01]  /*4250*/  SHF.L.U32 R7, R3, R10, RZ ;  /* 0x0000000a03077219 */ /* 0x000fe200000006ff */
[----:B------:R2:W-:Y:S04]  /*4260*/  STS [UR6+0x1d0], R9 ;  /* 0x0001d009ff007988 */ /* 0x0005e80008000806 */
[----:B------:R2:W-:Y:S04]  /*4270*/  STAS [R4.64], R10 ;  /* 0x0000000a04007dbd */ /* 0x0005e8000c0008ff */
[----:B------:R2:W-:Y:S04]  /*4280*/  ATOMS.OR RZ, [UR5+0x14], R8 ;  /* 0x00001408ffff798c */ /* 0x0005e8000b000005 */
[----:B------:R2:W-:Y:S04]  /*4290*/  ATOMS.OR RZ, [UR5+0x18], R7 ;  /* 0x00001807ffff798c */ /* 0x0005e8000b000005 */
[----:B------:R2:W-:Y:S02]  /*42a0*/  ATOMS.XOR RZ, [UR5+0x10], R3 ;  /* 0x00001003ffff798c */ /* 0x0005e4000b800005 */
.L_x_69:
[----:B-1----:R-:W-:Y:S05]  /*42b0*/  BSYNC B0 ;  /* 0x0000000000007941 */ /* 0x002fea0003800000 */
.L_x_68:
[----:B------:R-:W-:Y:S05]  /*42c0*/  BRA.U UP1, `(.L_x_74) ;  /* 0x00000001016c7547 */ /* 0x000fea000b800000 */
[----:B------:R-:W-:-:S03]  /*42d0*/  UMOV UR4, 0xffffffff ;  /* 0xffffffff00047882 */ /* 0x000fc60000000000 */
[----:B------:R-:W-:Y:S05]  /*42e0*/  BRA.DIV UR4, `(.L_x_75) ;  /* 0x0000005e04947947 */ /* 0x000fea000b800000 */
[----:B------:R-:W-:-:S13]  /*42f0*/  ELECT P6, URZ, PT ;  /* 0x0000000000ff782f */ /* 0x000fda00038c0000 */
.L_x_191:
[----:B------:R-:W-:Y:S05]  /*4300*/  @!P6 BRA `(.L_x_74) ;  /* 0x00000000005ce947 */ /* 0x000fea0003800000 */
[----:B--2---:R-:W2:Y:S02]  /*4310*/  LDS R4, [UR5+0x10] ;  /* 0x00001005ff047984 */ /* 0x004ea40008000800 */
[----:B--2---:R-:W-:-:S04]  /*4320*/  SHF.L.U32 R4, R4, 0x1f, RZ ;  /* 0x0000001f04047819 */ /* 0x004fc800000006ff */
[----:B------:R-:W2:Y:S02]  /*4330*/  SYNCS.PHASECHK.TRANS64.TRYWAIT P0, [UR5+0x8], R4 ;  /* 0x00000804ff0075a7 */ /* 0x000ea40008001105 */
[----:B--2---:R-:W-:Y:S05]  /*4340*/  @P0 BRA `(.L_x_76) ;  /* 0x0000000000080947 */ /* 0x004fea0003800000 */
[----:B------:R-:W2:Y:S02]  /*4350*/  SYNCS.PHASECHK.TRANS64.TRYWAIT P0, [UR5+0x8], R4 ;  /* 0x00000804ff0075a7 */ /* 0x000ea40008001105 */
[----:B--2---:R-:W-:Y:S05]  /*4360*/  @!P0 BRA `(.L_x_77) ;  /* 0x0000005c00948947 */ /* 0x004fea0003800000 */
.L_x_76:
[----:B------:R-:W3:Y:S01]  /*4370*/  LDS R6, [UR6+0x1d0] ;  /* 0x0001d006ff067984 */ /* 0x000ee20008000800 */
[----:B--2---:R-:W-:Y:S02]  /*4380*/  HFMA2 R3, -RZ, RZ, 0, 5.9604644775390625e-08 ;  /* 0x00000001ff037431 */ /* 0x004fe400000001ff */
[----:B------:R-:W-:Y:S01]  /*4390*/  IMAD.MOV.U32 R4, RZ, RZ, 0xffff ;  /* 0x0000ffffff047424 */ /* 0x000fe200078e00ff */
[----:B------:R-:W-:Y:S01]  /*43a0*/  UPRMT UR4, UR32, 0x654, UR7 ;  /* 0x0000065420047896 */ /* 0x000fe20008000007 */
[----:B---3--:R-:W-:-:S03]  /*43b0*/  IMAD.SHL.U32 R5, R6, 0x20, RZ ;  /* 0x0000002006057824 */ /* 0x008fc600078e00ff */
[-C--:B------:R-:W-:Y:S02]  /*43c0*/  SHF.L.U32 R4, R4, R6.reuse, RZ ;  /* 0x0000000604047219 */ /* 0x080fe400000006ff */
[----:B------:R-:W-:Y:S01]  /*43d0*/  SHF.L.U32 R6, R3, R6, RZ ;  /* 0x0000000603067219 */ /* 0x000fe200000006ff */
[----:B------:R3:W-:Y:S04]  /*43e0*/  STS [UR6+0x1d0], R5 ;  /* 0x0001d005ff007988 */ /* 0x0007e80008000806 */
[----:B------:R3:W-:Y:S04]  /*43f0*/  ATOMS.OR RZ, [UR5+0x14], R4 ;  /* 0x00001404ffff798c */ /* 0x0007e8000b000005 */
[----:B------:R3:W-:Y:S01]  /*4400*/  ATOMS.OR RZ, [UR5+0x18], R6 ;  /* 0x00001806ffff798c */ /* 0x0007e2000b000005 */
[----:B------:R-:W-:Y:S03]  /*4410*/  SYNCS.ARRIVE.TRANS64.RED.A1T0 RZ, [UR4], RZ ;  /* 0x000000ffffff79a7 */ /* 0x000fe60008100404 */
[----:B------:R3:W-:Y:S01]  /*4420*/  ATOMS.XOR RZ, [UR5+0x10], R3 ;  /* 0x00001003ffff798c */ /* 0x0007e2000b800005 */
[----:B------:R-:W-:Y:S05]  /*4430*/  BRA `(.L_x_74) ;  /* 0x0000000000107947 */ /* 0x000fea0003800000 */
.L_x_67:
[----:B------:R-:W-:Y:S02]  /*4440*/  MOV R3, 0xffffffff ;  /* 0xffffffff00037802 */ /* 0x000fe40000000f00 */
[----:B------:R-:W-:-:S03]  /*4450*/  MOV R4, 0x4480 ;  /* 0x0000448000047802 */ /* 0x000fc60000000f00 */
[----:B------:R2:W-:Y:S04]  /*4460*/  STS [UR6+0x1d0], R3 ;  /* 0x0001d003ff007988 */ /* 0x0005e80008000806 */
[----:B-12--5:R-:W-:Y:S05]  /*4470*/  CALL.REL.NOINC `($__internal_1_$__cuda_sm10x_tcgen05_guardrail_trap_phase_invalid_during_alloc) ;  /* 0x0000006000d07944 */ /* 0x026fea0003c00000 */
.L_x_74:
[----:B------:R-:W-:Y:S05]  /*4480*/  WARPSYNC.ALL ;  /* 0x0000000000007948 */ /* 0x000fea0003800000 */
[----:B------:R-:W4:Y:S01]  /*4490*/  S2UR UR18, SR_CgaCtaId ;  /* 0x00000000001279c3 */ /* 0x000f220000008800 */
[----:B------:R-:W-:Y:S01]  /*44a0*/  UMOV UR4, 0x400 ;  /* 0x0000040000047882 */ /* 0x000fe20000000000 */
[----:B------:R-:W-:-:S06]  /*44b0*/  NOP ;  /* 0x0000000000007918 */ /* 0x000fcc0000000000 */
[----:B------:R-:W-:Y:S06]  /*44c0*/  BAR.ARV 0x6, 0xa0 ;  /* 0x0182800000007b1d */ /* 0x000fec0000002000 */
[----:B------:R-:W1:Y:S01]  /*44d0*/  LDCU UR7, c[0x0][0x390] ;  /* 0x00007200ff0777ac */ /* 0x000e620008000800 */
[----:B------:R-:W-:Y:S01]  /*44e0*/  LOP3.LUT R2, R2, 0xffff, RZ, 0xc0, !PT ;  /* 0x0000ffff02027812 */ /* 0x000fe200078ec0ff */
[----:B------:R-:W-:Y:S01]  /*44f0*/  IMAD.MOV.U32 R11, RZ, RZ, 0x1 ;  /* 0x00000001ff0b7424 */ /* 0x000fe200078e00ff */
[----:B------:R-:W-:Y:S01]  /*4500*/  LOP3.LUT R0, R0, 0xffff, RZ, 0xc0, !PT ;  /* 0x0000ffff00007812 */ /* 0x000fe200078ec0ff */
[----:B--2---:R-:W-:Y:S01]  /*4510*/  IMAD.MOV.U32 R10, RZ, RZ, RZ ;  /* 0x000000ffff0a7224 */ /* 0x004fe200078e00ff */
[----:B------:R-:W-:Y:S01]  /*4520*/  R2UR UR19, R2 ;  /* 0x00000000021372ca */ /* 0x000fe200000e0000 */
[----:B------:R-:W-:Y:S01]  /*4530*/  IMAD.MOV.U32 R8, RZ, RZ, RZ ;  /* 0x000000ffff087224 */ /* 0x000fe200078e00ff */
[----:B------:R-:W-:Y:S01]  /*4540*/  R2UR UR30, R0 ;  /* 0x00000000001e72ca */ /* 0x000fe200000e0000 */
[----:B------:R-:W-:Y:S01]  /*4550*/  UMOV UR22, URZ ;  /* 0x000000ff00167c82 */ /* 0x000fe20008000000 */
[----:B------:R-:W-:-:S02]  /*4560*/  UISETP.NE.AND UP4, UPT, UR33, URZ, UPT ;  /* 0x000000ff2100728c */ /* 0x000fc4000bf85270 */
[----:B----4-:R-:W-:Y:S01]  /*4570*/  ULEA UR18, UR18, UR4, 0x18 ;  /* 0x0000000412127291 */ /* 0x010fe2000f8ec0ff */
[----:B------:R-:W-:Y:S01]  /*4580*/  UMOV UR15, URZ ;  /* 0x000000ff000f7c82 */ /* 0x000fe20008000000 */
[----:B------:R-:W-:Y:S02]  /*4590*/  UMOV UR26, 0x0 ;  /* 0x00000000001a7882 */ /* 0x000fe40000000000 */
[----:B------:R-:W-:Y:S02]  /*45a0*/  UIADD3 UR5, UPT, UPT, UR18, 0x6400, URZ ;  /* 0x0000640012057890 */ /* 0x000fe4000fffe0ff */
[----:B------:R-:W-:Y:S02]  /*45b0*/  UIADD3 UR6, UPT, UPT, UR18, 0x2e400, URZ ;  /* 0x0002e40012067890 */ /* 0x000fe4000fffe0ff */
[----:B-1----:R-:W-:Y:S01]  /*45c0*/  UIADD3 UR7, UPT, UPT, UR7, 0x1f, URZ ;  /* 0x0000001f07077890 */ /* 0x002fe2000fffe0ff */
[----:B---3--:R-:W1:Y:S01]  /*45d0*/  LDS R3, [UR18+0x1d0] ;  /* 0x0001d012ff037984 */ /* 0x008e620008000800 */
[----:B------:R-:W-:-:S02]  /*45e0*/  USHF.R.U32.HI UR5, URZ, 0x4, UR5 ;  /* 0x00000004ff057899 */ /* 0x000fc40008011605 */
[----:B------:R-:W-:Y:S02]  /*45f0*/  USHF.R.S32.HI UR4, URZ, 0x1f, UR7 ;  /* 0x0000001fff047899 */ /* 0x000fe40008011407 */
[----:B------:R-:W-:Y:S02]  /*4600*/  UIADD3 UR29, UPT, UPT, UR18, 0x188, URZ ;  /* 0x00000188121d7890 */ /* 0x000fe4000fffe0ff */
[----:B------:R-:W-:Y:S02]  /*4610*/  ULEA.HI UR4, UR4, UR7, URZ, 0x5 ;  /* 0x0000000704047291 */ /* 0x000fe4000f8f28ff */
[----:B------:R-:W-:Y:S02]  /*4620*/  USHF.R.U32.HI UR6, URZ, 0x4, UR6 ;  /* 0x00000004ff067899 */ /* 0x000fe40008011606 */
[----:B------:R-:W-:Y:S02]  /*4630*/  USHF.R.S32.HI UR28, URZ, 0x5, UR4 ;  /* 0x00000005ff1c7899 */ /* 0x000fe40008011404 */
[----:B------:R-:W-:-:S02]  /*4640*/  ULOP3.LUT UR20, UR5, 0x3fff, URZ, 0xc0, !UPT ;  /* 0x00003fff05147892 */ /* 0x000fc4000f8ec0ff */
[----:B------:R-:W-:Y:S02]  /*4650*/  UISETP.LT.AND UP0, UPT, UR28, 0x1, UPT ;  /* 0x000000011c00788c */ /* 0x000fe4000bf01270 */
[----:B------:R-:W-:Y:S02]  /*4660*/  UPRMT UR29, URZ, 0x654, UR29 ;  /* 0x00000654ff1d7896 */ /* 0x000fe4000800001d */
[----:B------:R-:W-:Y:S02]  /*4670*/  USEL UR31, UR28, 0x1, !UP0 ;  /* 0x000000011c1f7887 */ /* 0x000fe4000c000000 */
[----:B------:R-:W-:Y:S02]  /*4680*/  ULOP3.LUT UR21, UR6, 0x3fff, URZ, 0xc0, !UPT ;  /* 0x00003fff06157892 */ /* 0x000fe4000f8ec0ff */
[----:B------:R-:W-:Y:S02]  /*4690*/  ULOP3.LUT UR20, UR20, 0x1000000, URZ, 0xfc, !UPT ;  /* 0x0100000014147892 */ /* 0x000fe4000f8efcff */
[----:B------:R-:W-:Y:S01]  /*46a0*/  UIADD3 UR31, UPT, UPT, -UR31, URZ, URZ ;  /* 0x000000ff1f1f7290 */ /* 0x000fe2000fffe1ff */
[----:B------:R-:W-:Y:S01]  /*46b0*/  UMOV UR27, 0x10118010 ;  /* 0x10118010001b7882 */ /* 0x000fe20000000000 */
[----:B------:R-:W-:Y:S01]  /*46c0*/  UMOV UR24, 0x0 ;  /* 0x0000000000187882 */ /* 0x000fe20000000000 */
[----:B------:R-:W-:Y:S01]  /*46d0*/  UMOV UR25, 0x10118010 ;  /* 0x1011801000197882 */ /* 0x000fe20000000000 */
[C---:B-1----:R-:W-:Y:S01]  /*46e0*/  VIADD R5, R3.reuse, 0x40 ;  /* 0x0000004003057836 */ /* 0x042fe20000000000 */
[----:B------:R-:W-:-:S04]  /*46f0*/  LOP3.LUT R4, R3, 0xffff, RZ, 0xc0, !PT ;  /* 0x0000ffff03047812 */ /* 0x000fc800078ec0ff */
[----:B------:R-:W-:-:S05]  /*4700*/  LOP3.LUT R5, R5, 0xffff, RZ, 0xc0, !PT ;  /* 0x0000ffff05057812 */ /* 0x000fca00078ec0ff */
[----:B------:R1:W-:Y:S02]  /*4710*/  STL.64 [R1], R4 ;  /* 0x0000000401007387 */ /* 0x0003e40000100a00 */
.L_x_86:
[----:B-1----:R-:W-:-:S04]  /*4720*/  SHF.L.U32 R5, R10, 0x1f, RZ ;  /* 0x0000001f0a057819 */ /* 0x002fc800000006ff */
[----:B------:R-:W1:Y:S02]  /*4730*/  SYNCS.PHASECHK.TRANS64.TRYWAIT P0, [UR18+0x180], R5 ;  /* 0x00018005ff0075a7 */ /* 0x000e640008001112 */
[----:B-12-4-:R-:W-:Y:S05]  /*4740*/  @!P0 BRA `(.L_x_78) ;  /* 0x0000005800b48947 */ /* 0x016fea0003800000 */
.L_x_193:
[----:B-1----:R-:W1:Y:S01]  /*4750*/  LDS.128 R4, [UR18+0x1c0] ;  /* 0x0001c012ff047984 */ /* 0x002e620008000c00 */
[----:B------:R-:W-:Y:S01]  /*4760*/  ULEA UR23, UR22, UR18, 0x3 ;  /* 0x0000001216177291 */ /* 0x000fe2000f8e18ff */
[----:B------:R-:W-:Y:S01]  /*4770*/  @!PT LDS RZ, [RZ] ;  /* 0x00000000fffff984 */ /* 0x000fe20000000800 */
[----:B------:R-:W-:Y:S01]  /*4780*/  @!PT LDS RZ, [RZ] ;  /* 0x00000000fffff984 */ /* 0x000fe20000000800 */
[----:B------:R-:W-:Y:S01]  /*4790*/  @!PT LDS RZ, [RZ] ;  /* 0x00000000fffff984 */ /* 0x000fe20000000800 */
[----:B------:R-:W-:Y:S01]  /*47a0*/  @!PT LDS RZ, [RZ] ;  /* 0x00000000fffff984 */ /* 0x000fe20000000800 */
[----:B------:R2:W-:Y:S06]  /*47b0*/  MEMBAR.ALL.CTA ;  /* 0x0000000000007992 */ /* 0x0005ec0000008000 */
[----:B--2---:R-:W2:Y:S02]  /*47c0*/  FENCE.VIEW.ASYNC.S ;  /* 0x00000000000073c6 */ /* 0x004ea40000000000 */
[----:B--2---:R-:W-:Y:S01]  /*47d0*/  SYNCS.ARRIVE.TRANS64.RED.A1T0 RZ, [UR29], RZ ;  /* 0x000000ffffff79a7 */ /* 0x004fe2000810041d */
[----:B------:R-:W-:Y:S05]  /*47e0*/  BRA.U UP4, `(.L_x_79) ;  /* 0x00000001040c7547 */ /* 0x000fea000b800000 */
[----:B------:R-:W-:-:S04]  /*47f0*/  SHF.L.U32 R9, R11, 0x1f, RZ ;  /* 0x0000001f0b097819 */ /* 0x000fc800000006ff */
[----:B------:R-:W2:Y:S02]  /*4800*/  SYNCS.PHASECHK.TRANS64.TRYWAIT P0, [UR23+0x1a0], R9 ;  /* 0x0001a009ff0075a7 */ /* 0x000ea40008001117 */
[----:B--2---:R-:W-:Y:S05]  /*4810*/  @!P0 BRA `(.L_x_80) ;  /* 0x0000005800988947 */ /* 0x004fea0003800000 */
.L_x_79:
[----:B------:R-:W-:Y:S05]  /*4820*/  BRA.U UP4, `(.L_x_81) ;  /* 0x0000000104dc7547 */ /* 0x000fea000b800000 */
[----:B------:R-:W3:Y:S02]  /*4830*/  LDCU UR4, c[0x0][0x390] ;  /* 0x00007200ff0477ac */ /* 0x000ee40008000800 */
[----:B---3--:R-:W-:-:S09]  /*4840*/  UISETP.GE.AND UP0, UPT, UR4, 0x1, UPT ;  /* 0x000000010400788c */ /* 0x008fd2000bf06270 */
[----:B------:R-:W-:Y:S05]  /*4850*/  BRA.U !UP0, `(.L_x_82) ;  /* 0x0000000108c47547 */ /* 0x000fea000b800000 */
[----:B------:R-:W-:Y:S01]  /*4860*/  ULEA UR4, UR22, UR48, 0x2 ;  /* 0x0000003016047291 */ /* 0x000fe2000f8e10ff */
[----:B--2---:R-:W-:-:S08]  /*4870*/  SHF.L.U32 R0, R8, 0x1f, RZ ;  /* 0x0000001f08007819 */ /* 0x004fd000000006ff */
[----:B------:R-:W5:Y:S01]  /*4880*/  LDL R2, [UR4] ;  /* 0x00000004ff027983 */ /* 0x000f620008100800 */
[----:B------:R-:W-:Y:S02]  /*4890*/  ULEA UR4, UR15, UR18, 0x3 ;  /* 0x000000120f047291 */ /* 0x000fe4000f8e18ff */
[----:B------:R-:W-:Y:S01]  /*48a0*/  UPLOP3.LUT UP2, UPT, UPT, UPT, UPT, 0x40, 0x4 ;  /* 0x000000000004789c */ /* 0x000fe20003f4e870 */
[----:B------:R-:W-:Y:S01]  /*48b0*/  UMOV UR17, UR31 ;  /* 0x0000001f00117c82 */ /* 0x000fe20008000000 */
[----:B------:R-:W-:Y:S01]  /*48c0*/  UMOV UR16, UR28 ;  /* 0x0000001c00107c82 */ /* 0x000fe20008000000 */
[----:B------:R-:W-:-:S04]  /*48d0*/  UMOV UR5, UR15 ;  /* 0x0000000f00057c82 */ /* 0x000fc80008000000 */
[----:B------:R2:W3:Y:S04]  /*48e0*/  SYNCS.PHASECHK.TRANS64.TRYWAIT P1, [UR4], R0 ;  /* 0x00000000ff0075a7 */ /* 0x0004e80008021104 */
.L_x_85:
[----:B------:R-:W-:Y:S02]  /*48f0*/  UIADD3 UR17, UPT, UPT, UR17, 0x1, URZ ;  /* 0x0000000111117890 */ /* 0x000fe4000fffe0ff */
[----:B----4-:R-:W-:Y:S02]  /*4900*/  ULEA UR10, UR5, UR18, 0x3 ;  /* 0x00000012050a7291 */ /* 0x010fe4000f8e18ff */
[----:B------:R-:W-:Y:S01]  /*4910*/  UISETP.NE.AND UP3, UPT, UR17, URZ, UPT ;  /* 0x000000ff1100728c */ /* 0x000fe2000bf65270 */
[----:B--23--:R-:W-:Y:S10]  /*4920*/  @P1 BRA `(.L_x_83) ;  /* 0x00000000000c1947 */ /* 0x00cff40003800000 */
[----:B------:R-:W-:Y:S04]  /*4930*/  SHF.L.U32 R9, R8, 0x1f, RZ ;  /* 0x0000001f08097819 */ /* 0x000fe800000006ff */
[----:B------:R-:W3:Y:S02]  /*4940*/  SYNCS.PHASECHK.TRANS64.TRYWAIT P0, [UR10], R9 ;  /* 0x00000009ff0075a7 */ /* 0x000ee4000800110a */
[----:B---3--:R-:W-:Y:S05]  /*4950*/  @!P0 BRA `(.L_x_84) ;  /* 0x0000005800608947 */ /* 0x008fea0003800000 */
.L_x_83:
[----:B------:R-:W-:Y:S01]  /*4960*/  UISETP.NE.AND UP0, UPT, UR16, 0x1, UPT ;  /* 0x000000011000788c */ /* 0x000fe2000bf05270 */
[----:B------:R-:W-:Y:S01]  /*4970*/  PLOP3.LUT P1, PT, PT, PT, PT, 0x80, 0x8 ;  /* 0x000000000008781c */ /* 0x000fe20003f2f070 */
[----:B------:R-:W-:Y:S02]  /*4980*/  UIADD3 UR4, UPT, UPT, UR5, 0x1, URZ ;  /* 0x0000000105047890 */ /* 0x000fe4000fffe0ff */
[----:B------:R-:W-:Y:S02]  /*4990*/  ULEA UR8, UR5, UR21, 0x7 ;  /* 0x0000001505087291 */ /* 0x000fe4000f8e38ff */
[----:B------:R-:W-:Y:S01]  /*49a0*/  UISETP.NE.AND UP1, UPT, UR4, 0x14, UPT ;  /* 0x000000140400788c */ /* 0x000fe2000bf25270 */
[----:B------:R-:W-:Y:S01]  /*49b0*/  PLOP3.LUT P0, PT, PT, PT, UP0, 0x80, 0x8 ;  /* 0x000000000008781c */ /* 0x000fe20003f0f008 */
[----:B------:R-:W-:Y:S02]  /*49c0*/  UIADD3 UR12, UPT, UPT, UR8, 0x40, URZ ;  /* 0x00000040080c7890 */ /* 0x000fe4000fffe0ff */
[----:B------:R-:W-:Y:S02]  /*49d0*/  USEL UR6, URZ, 0x1, UP1 ;  /* 0x00000001ff067887 */ /* 0x000fe40008800000 */
[----:B------:R-:W-:Y:S02]  /*49e0*/  USEL UR15, UR4, URZ, UP1 ;  /* 0x000000ff040f7287 */ /* 0x000fe40008800000 */
[----:B------:R-:W-:Y:S02]  /*49f0*/  UIADD3 UR10, UPT, UPT, UR10, 0xa0, URZ ;  /* 0x000000a00a0a7890 */ /* 0x000fe4000fffe0ff */
[----:B------:R-:W-:Y:S01]  /*4a00*/  @UP0 ULEA UR4, UR15, UR18, 0x3 ;  /* 0x000000120f040291 */ /* 0x000fe2000f8e18ff */
[----:B------:R-:W-:Y:S01]  /*4a10*/  LOP3.LUT R8, R8, UR6, RZ, 0x3c, !PT ;  /* 0x0000000608087c12 */ /* 0x000fe2000f8e3cff */
[----:B------:R-:W-:Y:S01]  /*4a20*/  UIADD3 UR16, UPT, UPT, UR16, -0x1, URZ ;  /* 0xffffffff10107890 */ /* 0x000fe2000fffe0ff */
[----:B------:R-:W-:Y:S02]  /*4a30*/  UMOV UR9, 0x80004020 ;  /* 0x8000402000097882 */ /* 0x000fe40000000000 */
[----:B--2---:R-:W-:Y:S01]  /*4a40*/  @P0 SHF.L.U32 R0, R8, 0x1f, RZ ;  /* 0x0000001f08000819 */ /* 0x004fe200000006ff */
[----:B------:R-:W-:Y:S01]  /*4a50*/  UMOV UR13, 0x80004020 ;  /* 0x80004020000d7882 */ /* 0x000fe20000000000 */
[----:B------:R-:W-:Y:S02]  /*4a60*/  UMOV UR7, 0x40004040 ;  /* 0x4000404000077882 */ /* 0x000fe40000000000 */
[----:B------:R4:W2:Y:S01]  /*4a70*/  @P0 SYNCS.PHASECHK.TRANS64.TRYWAIT P1, [UR4], R0 ;  /* 0x00000000ff0005a7 */ /* 0x0008a20008021104 */
[----:B------:R-:W-:Y:S11]  /*4a80*/  ELECT P0, URZ, PT ;  /* 0x0000000000ff782f */ /* 0x000ff60003800000 */
[----:B------:R-:W-:Y:S02]  /*4a90*/  @!UPT UIADD3 URZ, UPT, UPT, URZ, URZ, URZ ;  /* 0x000000fffffff290 */ /* 0x000fe4000fffe0ff */
[C---:B-----5:R-:W-:Y:S01]  /*4aa0*/  @P0 R2UR.BROADCAST UR14, R2.reuse ;  /* 0x00000000020e02ca */ /* 0x060fe200008e0000 */
[----:B------:R-:W-:Y:S01]  /*4ab0*/  ULEA UR4, UR5, UR20, 0x9 ;  /* 0x0000001405047291 */ /* 0x000fe2000f8e48ff */
[----:B------:R-:W-:Y:S11]  /*4ac0*/  ELECT P0, URZ, PT ;  /* 0x0000000000ff782f */ /* 0x000ff60003800000 */
[----:B------:R-:W-:Y:S02]  /*4ad0*/  @!UPT UIADD3 URZ, UPT, UPT, URZ, URZ, URZ ;  /* 0x000000fffffff290 */ /* 0x000fe4000fffe0ff */
[----:B------:R-:W-:Y:S01]  /*4ae0*/  @P0 R2UR.BROADCAST UR11, R2 ;  /* 0x00000000020b02ca */ /* 0x000fe200008e0000 */
[----:B------:R-:W-:Y:S01]  /*4af0*/  UIADD3 UR6, UPT, UPT, UR4, 0x80, URZ ;  /* 0x0000008004067890 */ /* 0x000fe2000fffe0ff */
[----:B------:R-:W-:Y:S02]  /*4b00*/  UMOV UR5, 0x40004040 ;  /* 0x4000404000057882 */ /* 0x000fe40000000000 */
[----:B------:R3:W-:Y:S01]  /*4b10*/  UTCHMMA.2CTA gdesc[UR4], gdesc[UR8], tmem[UR14], tmem[UR26], idesc[UR27], UP2 ;  /* 0x00ff1a08040075ea */ /* 0x0007e2000920000e */
[----:B------:R-:W-:Y:S08]  /*4b20*/  UPLOP3.LUT UP2, UPT, UPT, UPT, UPT, 0x80, 0x8 ;  /* 0x000000000008789c */ /* 0x000ff00003f4f070 */
[----:B------:R4:W-:Y:S01]  /*4b30*/  UTCHMMA.2CTA gdesc[UR6], gdesc[UR12], tmem[UR11], tmem[UR24], idesc[UR25], UPT ;  /* 0x00ff180c060075ea */ /* 0x0009e2000ba0000b */
[----:B------:R4:W-:Y:S01]  /*4b40*/  UTCBAR.2CTA.MULTICAST [UR10], URZ, UR19 ;  /* 0x000000ff0a0073e9 */ /* 0x0009e20008200813 */
[----:B---3--:R-:W-:Y:S01]  /*4b50*/  UMOV UR5, UR15 ;  /* 0x0000000f00057c82 */ /* 0x008fe20008000000 */
[----:B------:R-:W-:Y:S05]  /*4b60*/  BRA.U UP3, `(.L_x_85) ;  /* 0xfffffffd03607547 */ /* 0x000fea000b83ffff */
.L_x_82:
[----:B------:R-:W-:-:S09]  /*4b70*/  UIADD3 UR4, UPT, UPT, UR23, 0x190, URZ ;  /* 0x0000019017047890 */ /* 0x000fd2000fffe0ff */
[----:B------:R3:W-:Y:S01]  /*4b80*/  UTCBAR.2CTA.MULTICAST [UR4], URZ, UR30 ;  /* 0x000000ff040073e9 */ /* 0x0007e2000820081e */
[----:B------:R-:W-:Y:S02]  /*4b90*/  NOP ;  /* 0x0000000000007918 */ /* 0x000fe40000000000 */
.L_x_81:
[----:B---3--:R-:W-:Y:S01]  /*4ba0*/  UIADD3 UR4, UPT, UPT, UR22, 0x1, URZ ;  /* 0x0000000116047890 */ /* 0x008fe2000fffe0ff */
[----:B-1----:R-:W-:Y:S02]  /*4bb0*/  LOP3.LUT P0, RZ, R6, 0x1, RZ, 0xc0, !PT ;  /* 0x0000000106ff7812 */ /* 0x002fe4000780c0ff */
[----:B------:R-:W-:Y:S01]  /*4bc0*/  LOP3.LUT R10, R10, 0x1, RZ, 0x3c, !PT ;  /* 0x000000010a0a7812 */ /* 0x000fe200078e3cff */
[----:B------:R-:W-:-:S04]  /*4bd0*/  UISETP.NE.AND UP0, UPT, UR4, 0x2, UPT ;  /* 0x000000020400788c */ /* 0x000fc8000bf05270 */
[----:B------:R-:W-:Y:S02]  /*4be0*/  USEL UR5, URZ, 0x1, UP0 ;  /* 0x00000001ff057887 */ /* 0x000fe40008000000 */
[----:B------:R-:W-:-:S04]  /*4bf0*/  USEL UR22, UR4, URZ, UP0 ;  /* 0x000000ff04167287 */ /* 0x000fc80008000000 */
[----:B------:R-:W-:Y:S01]  /*4c00*/  LOP3.LUT R11, R11, UR5, RZ, 0x3c, !PT ;  /* 0x000000050b0b7c12 */ /* 0x000fe2000f8e3cff */
[----:B------:R-:W-:Y:S07]  /*4c10*/  @P0 BRA `(.L_x_86) ;  /* 0xfffffff800c00947 */ /* 0x000fee000383ffff */
[----:B------:R-:W1:Y:S01]  /*4c20*/  S2UR UR8, SR_CgaCtaId ;  /* 0x00000000000879c3 */ /* 0x000e620000008800 */
[----:B------:R-:W-:Y:S01]  /*4c30*/  ELECT P0, URZ, PT ;  /* 0x0000000000ff782f */ /* 0x000fe20003800000 */
[----:B--2-4-:R-:W-:Y:S01]  /*4c40*/  HFMA2 R0, -RZ, RZ, 0, 5.9604644775390625e-08 ;  /* 0x00000001ff007431 */ /* 0x014fe200000001ff */
[----:B------:R-:W-:-:S05]  /*4c50*/  UMOV UR4, 0x40 ;  /* 0x0000004000047882 */ /* 0x000fca0000000000 */
[----:B------:R-:W-:Y:S01]  /*4c60*/  UVIRTCOUNT.DEALLOC.SMPOOL 0x80 ;  /* 0x000000800000784c */ /* 0x000fe20000000000 */
[----:B------:R-:W-:Y:S02]  /*4c70*/  UISETP.NE.AND UP0, UPT, UR33, URZ, UPT ;  /* 0x000000ff2100728c */ /* 0x000fe4000bf05270 */
[----:B-1----:R-:W-:-:S09]  /*4c80*/  ULEA UR8, UR8, UR4, 0x18 ;  /* 0x0000000408087291 */ /* 0x002fd2000f8ec0ff */
[----:B------:R1:W-:Y:S01]  /*4c90*/  @P0 STS.U8 [UR8+0x1c], R0 ;  /* 0x00001c00ff000988 */ /* 0x0003e20008000008 */
[----:B------:R-:W-:Y:S05]  /*4ca0*/  BRA.U UP0, `(.L_x_87) ;  /* 0x0000000100587547 */ /* 0x000fea000b800000 */
[----:B------:R-:W-:Y:S01]  /*4cb0*/  UIADD3 UR5, UPT, UPT, UR18, 0x1a0, URZ ;  /* 0x000001a012057890 */ /* 0x000fe2000fffe0ff */
[----:B------:R-:W-:-:S03]  /*4cc0*/  SHF.L.U32 R5, R11, 0x1f, RZ ;  /* 0x0000001f0b057819 */ /* 0x000fc600000006ff */
[----:B------:R-:W-:-:S09]  /*4cd0*/  ULEA UR4, UR22, UR5, 0x3 ;  /* 0x0000000516047291 */ /* 0x000fd2000f8e18ff */
[----:B------:R-:W2:Y:S02]  /*4ce0*/  SYNCS.PHASECHK.TRANS64.TRYWAIT P0, [UR4], R5 ;  /* 0x00000005ff0075a7 */ /* 0x000ea40008001104 */
[----:B--2---:R-:W-:Y:S05]  /*4cf0*/  @!P0 BRA `(.L_x_88) ;  /* 0x0000005400908947 */ /* 0x004fea0003800000 */
.L_x_197:
[----:B------:R-:W-:-:S04]  /*4d00*/  UIADD3 UR4, UPT, UPT, UR22, 0x1, URZ ;  /* 0x0000000116047890 */ /* 0x000fc8000fffe0ff */
[----:B------:R-:W-:-:S04]  /*4d10*/  UISETP.NE.AND UP1, UPT, UR4, 0x2, UPT ;  /* 0x000000020400788c */ /* 0x000fc8000bf25270 */
[----:B------:R-:W-:Y:S02]  /*4d20*/  USEL UR6, URZ, 0x1, UP1 ;  /* 0x00000001ff067887 */ /* 0x000fe40008800000 */
[----:B------:R-:W-:-:S04]  /*4d30*/  USEL UR4, UR4, URZ, UP1 ;  /* 0x000000ff04047287 */ /* 0x000fc80008800000 */
[----:B------:R-:W-:Y:S01]  /*4d40*/  ULEA UR4, UR4, UR5, 0x3 ;  /* 0x0000000504047291 */ /* 0x000fe2000f8e18ff */
[----:B-1----:R-:W-:-:S04]  /*4d50*/  LOP3.LUT R5, R11, UR6, RZ, 0x3c, !PT ;  /* 0x000000060b057c12 */ /* 0x002fc8000f8e3cff */
[----:B------:R-:W-:Y:S01]  /*4d60*/  SHF.L.U32 R5, R5, 0x1f, RZ ;  /* 0x0000001f05057819 */ /* 0x000fe200000006ff */
[----:B------:R-:W-:-:S04]  /*4d70*/  IMAD.U32 R0, RZ, RZ, UR4 ;  /* 0x00000004ff007e24 */ /* 0x000fc8000f8e00ff */
[----:B------:R1:W2:Y:S03]  /*4d80*/  SYNCS.PHASECHK.TRANS64.TRYWAIT P0, [R0+URZ], R5 ;  /* 0x00000005000075a7 */ /* 0x0002a600080011ff */
[----:B--2---:R-:W-:Y:S05]  /*4d90*/  @!P0 NANOSLEEP.SYNCS 0x989680 ;  /* 0x009896800000895d */ /* 0x004fea0003900000 */
[----:B------:R-:W2:Y:S02]  /*4da0*/  @!P0 SYNCS.PHASECHK.TRANS64 P0, [R0+URZ], R5 ;  /* 0x00000005000085a7 */ /* 0x000ea400080010ff */
[----:B--2---:R-:W-:Y:S05]  /*4db0*/  @P0 BRA `(.L_x_89) ;  /* 0x0000000000200947 */ /* 0x004fea0003800000 */
.L_x_90:
[----:B--2---:R2:W3:Y:S02]  /*4dc0*/  SYNCS.PHASECHK.TRANS64.TRYWAIT P0, [R0+URZ], R5 ;  /* 0x00000005000075a7 */ /* 0x0044e400080011ff */
[----:B---3--:R-:W-:Y:S05]  /*4dd0*/  @!P0 NANOSLEEP.SYNCS 0x989680 ;  /* 0x009896800000895d */ /* 0x008fea0003900000 */
[----:B------:R-:W3:Y:S02]  /*4de0*/  @!P0 SYNCS.PHASECHK.TRANS64 P0, [R0+URZ], R5 ;  /* 0x00000005000085a7 */ /* 0x000ee400080010ff */
[----:B---3--:R-:W-:Y:S05]  /*4df0*/  @!P0 BRA `(.L_x_90) ;  /* 0xfffffffc00f08947 */ /* 0x008fea000383ffff */
[----:B------:R-:W-:Y:S05]  /*4e00*/  BRA `(.L_x_89) ;  /* 0x00000000000c7947 */ /* 0x000fea0003800000 */
.L_x_87:
[----:B------:R-:W-:-:S04]  /*4e10*/  UIADD3 UR4, UPT, UPT, UR18, 0x1b0, URZ ;  /* 0x000001b012047890 */ /* 0x000fc8000fffe0ff */
[----:B------:R-:W-:-:S09]  /*4e20*/  UPRMT UR4, UR32, 0x654, UR4 ;  /* 0x0000065420047896 */ /* 0x000fd20008000004 */
[----:B------:R-:W-:Y:S03]  /*4e30*/  SYNCS.ARRIVE.TRANS64.RED.A1T0 RZ, [UR4], RZ ;  /* 0x000000ffffff79a7 */ /* 0x000fe60008100404 */
.L_x_89:
[----:B-12---:R-:W-:Y:S01]  /*4e40*/  SHF.L.U32 R5, RZ, 0x1f, RZ ;  /* 0x0000001fff057819 */ /* 0x006fe200000006ff */
[----:B------:R-:W-:Y:S01]  /*4e50*/  UIADD3 UR4, UPT, UPT, UR18, 0x1b0, URZ ;  /* 0x000001b012047890 */ /* 0x000fe2000fffe0ff */
[----:B------:R-:W-:Y:S02]  /*4e60*/  PLOP3.LUT P0, PT, PT, PT, UP0, 0x80, 0x8 ;  /* 0x000000000008781c */ /* 0x000fe40003f0f008 */
[----:B------:R-:W1:Y:S02]  /*4e70*/  SYNCS.PHASECHK.TRANS64.TRYWAIT P1, [UR18+0x1b0], R5 ;  /* 0x0001b005ff0075a7 */ /* 0x000e640008021112 */
[----:B-1----:R-:W-:Y:S09]  /*4e80*/  @!P1 BRA `(.L_x_91) ;  /* 0x0000005400449947 */ /* 0x002ff20003800000 */
.L_x_199:
[----:B------:R-:W-:Y:S01]  /*4e90*/  @!UP0 UPRMT UR4, UR32, 0x654, UR4 ;  /* 0x0000065420048896 */ /* 0x000fe20008000004 */
[----:B------:R-:W-:Y:S01]  /*4ea0*/  LOP3.LUT R2, R3, 0xffff, RZ, 0xc0, !PT ;  /* 0x0000ffff03027812 */ /* 0x000fe200078ec0ff */
[----:B------:R-:W-:Y:S02]  /*4eb0*/  IMAD.MOV.U32 R3, RZ, RZ, 0xffff ;  /* 0x0000ffffff037424 */ /* 0x000fe400078e00ff */
[----:B-1----:R-:W-:Y:S01]  /*4ec0*/  IMAD.MOV.U32 R5, RZ, RZ, 0x1 ;  /* 0x00000001ff057424 */ /* 0x002fe200078e00ff */
[----:B------:R-:W-:-:S04]  /*4ed0*/  SHF.R.U32.HI R2, RZ, 0x5, R2 ;  /* 0x00000005ff027819 */ /* 0x000fc80000011602 */
[----:B------:R-:W-:Y:S01]  /*4ee0*/  @!P0 SYNCS.ARRIVE.TRANS64.RED.A1T0 RZ, [UR4], RZ ;  /* 0x000000ffffff89a7 */ /* 0x000fe20008100404 */
[----:B------:R-:W-:Y:S01]  /*4ef0*/  NOP ;  /* 0x0000000000007918 */ /* 0x000fe20000000000 */
[----:B------:R-:W1:Y:S01]  /*4f00*/  LDS R0, [UR8+0x14] ;  /* 0x00001408ff007984 */ /* 0x000e620008000800 */
[-C--:B------:R-:W-:Y:S02]  /*4f10*/  SHF.L.U32 R3, R3, R2.reuse, RZ ;  /* 0x0000000203037219 */ /* 0x080fe400000006ff */
[----:B------:R-:W-:Y:S02]  /*4f20*/  SHF.L.U32 R5, R5, R2, RZ ;  /* 0x0000000205057219 */ /* 0x000fe400000006ff */
[----:B-1----:R-:W-:-:S04]  /*4f30*/  LOP3.LUT R0, R0, R3, RZ, 0xc0, !PT ;  /* 0x0000000300007212 */ /* 0x002fc800078ec0ff */
[----:B------:R-:W-:-:S13]  /*4f40*/  ISETP.NE.AND P0, PT, R0, R3, PT ;  /* 0x000000030000720c */ /* 0x000fda0003f05270 */
[----:B------:R-:W-:Y:S05]  /*4f50*/  @P0 BRA `(.L_x_92) ;  /* 0x00000000005c0947 */ /* 0x000fea0003800000 */
[----:B------:R-:W1:Y:S02]  /*4f60*/  LDS R0, [UR8+0x18] ;  /* 0x00001808ff007984 */ /* 0x000e640008000800 */
[----:B-1----:R-:W-:-:S04]  /*4f70*/  LOP3.LUT R0, R0, R5, RZ, 0xc0, !PT ;  /* 0x0000000500007212 */ /* 0x002fc800078ec0ff */
[----:B------:R-:W-:-:S13]  /*4f80*/  ISETP.NE.AND P0, PT, R0, R5, PT ;  /* 0x000000050000720c */ /* 0x000fda0003f05270 */
[----:B------:R-:W-:Y:S05]  /*4f90*/  @P0 BRA `(.L_x_93) ;  /* 0x0000000000400947 */ /* 0x000fea0003800000 */
[----:B------:R-:W-:Y:S01]  /*4fa0*/  R2UR UR4, R3 ;  /* 0x00000000030472ca */ /* 0x000fe200000e0000 */
[----:B------:R-:W1:Y:S01]  /*4fb0*/  S2R R2, SR_LANEID ;  /* 0x0000000000027919 */ /* 0x000e620000000000 */
[----:B------:R-:W-:-:S04]  /*4fc0*/  LOP3.LUT R5, RZ, R5, RZ, 0x33, !PT ;  /* 0x00000005ff057212 */ /* 0x000fc800078e33ff */
[----:B------:R-:W2:Y:S07]  /*4fd0*/  REDUX UR6, R5 ;  /* 0x00000000050673c4 */ /* 0x000eae0000000000 */
[----:B------:R-:W-:-:S03]  /*4fe0*/  ULOP3.LUT UR5, URZ, UR4, URZ, 0x33, !UPT ;  /* 0x00000004ff057292 */ /* 0x000fc6000f8e33ff */
[----:B------:R-:W-:Y:S02]  /*4ff0*/  VOTEU.ANY UR4, UPT, PT ;  /* 0x0000000000047886 */ /* 0x000fe400038e0100 */
[----:B------:R-:W-:Y:S01]  /*5000*/  UFLO.U32 UR4, UR4 ;  /* 0x00000004000472bd */ /* 0x000fe200080e0000 */
[----:B------:R-:W-:-:S04]  /*5010*/  IMAD.U32 R0, RZ, RZ, UR5 ;  /* 0x00000005ff007e24 */ /* 0x000fc8000f8e00ff */
[----:B------:R-:W3:Y:S02]  /*5020*/  REDUX UR7, R0 ;  /* 0x00000000000773c4 */ /* 0x000ee40000000000 */
[----:B------:R4:W-:Y:S01]  /*5030*/  UTCATOMSWS.AND URZ, UR5 ;  /* 0x0000000500ff79e3 */ /* 0x0009e20008000000 */
[----:B-1----:R-:W-:Y:S01]  /*5040*/  ISETP.EQ.U32.AND P0, PT, R2, UR4, PT ;  /* 0x0000000402007c0c */ /* 0x002fe2000bf02070 */
[----:B--2---:R-:W-:Y:S02]  /*5050*/  IMAD.U32 R2, RZ, RZ, UR6 ;  /* 0x00000006ff027e24 */ /* 0x004fe4000f8e00ff */
[----:B---3--:R-:W-:-:S10]  /*5060*/  IMAD.U32 R3, RZ, RZ, UR7 ;  /* 0x00000007ff037e24 */ /* 0x008fd4000f8e00ff */
[----:B------:R4:W-:Y:S04]  /*5070*/  @P0 ATOMS.AND RZ, [UR8+0x14], R3 ;  /* 0x00001403ffff098c */ /* 0x0009e8000a800008 */
[----:B------:R4:W-:Y:S01]  /*5080*/  @P0 ATOMS.AND RZ, [UR8+0x18], R2 ;  /* 0x00001802ffff098c */ /* 0x0009e2000a800008 */
[----:B------:R-:W-:Y:S05]  /*5090*/  BRA `(.L_x_94) ;  /* 0x0000000000147947 */ /* 0x000fea0003800000 */
.L_x_93:
[----:B------:R-:W-:Y:S02]  /*50a0*/  MOV R2, 0x50c0 ;  /* 0x000050c000027802 */ /* 0x000fe40000000f00 */
[----:B-----5:R-:W-:Y:S05]  /*50b0*/  CALL.REL.NOINC `($__internal_0_$__cuda_sm10x_tcgen05_guardrail_trap_col_being_dealloced_not_returned_by_alloc) ;  /* 0x0000005400b47944 */ /* 0x020fea0003c00000 */
[----:B------:R-:W-:Y:S05]  /*50c0*/  BRA `(.L_x_94) ;  /* 0x0000000000087947 */ /* 0x000fea0003800000 */
.L_x_92:
[----:B------:R-:W-:Y:S02]  /*50d0*/  MOV R2, 0x50f0 ;  /* 0x000050f000027802 */ /* 0x000fe40000000f00 */
[----:B-----5:R-:W-:Y:S05]  /*50e0*/  CALL.REL.NOINC `($__internal_2_$__cuda_sm10x_tcgen05_guardrail_trap_unallocated_columns_being_dealloced) ;  /* 0x0000005400c07944 */ /* 0x020fea0003c00000 */
.L_x_94:
[----:B------:R-:W-:Y:S01]  /*50f0*/  NOP ;  /* 0x0000000000007918 */ /* 0x000fe20000000000 */
[----:B----4-:R-:W-:Y:S05]  /*5100*/  EXIT ;  /* 0x000000000000794d */ /* 0x010fea0003800000 */
.L_x_66:
[----:B------:R-:W2:Y:S01]  /*5110*/  LDCU UR5, c[0x0][0x384] ;  /* 0x00007080ff0577ac */ /* 0x000ea20008000800 */
[----:B------:R-:W-:Y:S02]  /*5120*/  UISETP.NE.OR UP0, UPT, UR18, 0x3, !UP3 ;  /* 0x000000031200788c */ /* 0x000fe4000df05670 */
[----:B--2---:R-:W-:-:S07]  /*5130*/  UIADD3 UR5, UPT, UPT, UR5, 0x3f, URZ ;  /* 0x0000003f05057890 */ /* 0x004fce000fffe0ff */
[----:B------:R-:W-:Y:S05]  /*5140*/  BRA.U UP0, `(.L_x_95) ;  /* 0x00000015001c7547 */ /* 0x000fea000b800000 */
[----:B------:R-:W-:Y:S01]  /*5150*/  USHF.R.S32.HI UR4, URZ, 0x1f, UR5 ;  /* 0x0000001fff047899 */ /* 0x000fe20008011405 */
[----:B------:R-:W2:Y:S01]  /*5160*/  S2UR UR8, SR_CgaCtaId ;  /* 0x00000000000879c3 */ /* 0x000ea20000008800 */
[----:B------:R-:W3:Y:S01]  /*5170*/  LDCU UR37, c[0x0][0x370] ;  /* 0x00006e00ff2577ac */ /* 0x000ee20008000800 */
[----:B------:R-:W-:Y:S02]  /*5180*/  HFMA2 R10, -RZ, RZ, 0, 5.9604644775390625e-08 ;  /* 0x00000001ff0a7431 */ /* 0x000fe400000001ff */
[----:B------:R-:W-:Y:S01]  /*5190*/  IMAD.MOV.U32 R8, RZ, RZ, RZ ;  /* 0x000000ffff087224 */ /* 0x000fe200078e00ff */
[----:B------:R-:W-:Y:S01]  /*51a0*/  ULEA.HI UR4, UR4, UR5, URZ, 0x6 ;  /* 0x0000000504047291 */ /* 0x000fe2000f8f30ff */
[----:B------:R-:W4:Y:S02]  /*51b0*/  LDCU.128 UR32, c[0x0][0xb10] ;  /* 0x00016200ff2077ac */ /* 0x000f240008000c00 */
[----:B------:R-:W1:Y:S01]  /*51c0*/  LDC.64 R14, c[0x0][0x348] ;  /* 0x0000d200ff0e7b82 */ /* 0x000e620000000a00 */
[----:B------:R-:W-:Y:S01]  /*51d0*/  USHF.R.S32.HI UR27, URZ, 0x6, UR4 ;  /* 0x00000006ff1b7899 */ /* 0x000fe20008011404 */
[----:B------:R-:W4:Y:S05]  /*51e0*/  LDCU UR36, c[0x0][0x374] ;  /* 0x00006e80ff2477ac */ /* 0x000f2a0008000800 */
[----:B------:R-:W-:Y:S01]  /*51f0*/  IMAD.U32 R2, RZ, RZ, UR27 ;  /* 0x0000001bff027e24 */ /* 0x000fe2000f8e00ff */
[----:B------:R-:W3:Y:S04]  /*5200*/  LDCU.64 UR4, c[0x0][0x888] ;  /* 0x00011100ff0477ac */ /* 0x000ee80008000a00 */
[----:B------:R-:W-:Y:S01]  /*5210*/  IABS R0, R2 ;  /* 0x0000000200007213 */ /* 0x000fe20000000000 */
[----:B------:R-:W2:Y:S03]  /*5220*/  LDCU.64 UR30, c[0x0][0x890] ;  /* 0x00011200ff1e77ac */ /* 0x000ea60008000a00 */
[----:B------:R-:W-:Y:S01]  /*5230*/  R2UR UR26, R0 ;  /* 0x00000000001a72ca */ /* 0x000fe200000e0000 */
[----:B------:R-:W1:Y:S01]  /*5240*/  LDCU UR18, c[0x0][0xb0c] ;  /* 0x00016180ff1277ac */ /* 0x000e620008000800 */
[----:B------:R-:W1:Y:S01]  /*5250*/  LDCU UR44, c[0x0][0xb20] ;  /* 0x00016400ff2c77ac */ /* 0x000e620008000800 */
[----:B------:R-:W1:Y:S10]  /*5260*/  LDCU UR29, c[0x0][0x388] ;  /* 0x00007100ff1d77ac */ /* 0x000e740008000800 */
[----:B------:R-:W1:Y:S01]  /*5270*/  I2F.RP R3, UR26 ;  /* 0x0000001a00037d06 */ /* 0x000e620008209400 */
[----:B---3--:R-:W-:Y:S01]  /*5280*/  UISETP.NE.U32.AND UP0, UPT, UR4, URZ, UPT ;  /* 0x000000ff0400728c */ /* 0x008fe2000bf05070 */
[----:B------:R-:W3:Y:S03]  /*5290*/  LDCU UR4, c[0x0][0xb30] ;  /* 0x00016600ff0477ac */ /* 0x000ee60008000800 */
[----:B------:R-:W-:Y:S01]  /*52a0*/  UISETP.NE.AND.EX UP4, UPT, UR5, URZ, UPT, UP0 ;  /* 0x000000ff0500728c */ /* 0x000fe2000bf85300 */
[----:B------:R-:W-:Y:S01]  /*52b0*/  UMOV UR22, 0x400 ;  /* 0x0000040000167882 */ /* 0x000fe20000000000 */
[----:B----4-:R-:W-:-:S02]  /*52c0*/  UIMAD.WIDE.U32 UR10, UR36, UR35, URZ ;  /* 0x00000023240a72a5 */ /* 0x010fc4000f8e00ff */
[----:B--2---:R-:W-:Y:S02]  /*52d0*/  ULEA UR22, UR8, UR22, 0x18 ;  /* 0x0000001608167291 */ /* 0x004fe4000f8ec0ff */
[----:B------:R-:W-:Y:S01]  /*52e0*/  UIMAD.WIDE.U32 UR8, UR37, UR32, URZ ;  /* 0x00000020250872a5 */ /* 0x000fe2000f8e00ff */
[----:B-1----:R-:W1:Y:S01]  /*52f0*/  MUFU.RCP R0, R3 ;  /* 0x0000000300007308 */ /* 0x002e620000001000 */
[----:B------:R-:W-:Y:S01]  /*5300*/  UMOV UR6, URZ ;  /* 0x000000ff00067c82 */ /* 0x000fe20008000000 */
[----:B------:R-:W-:Y:S02]  /*5310*/  UISETP.NE.U32.AND UP5, UPT, UR30, URZ, UPT ;  /* 0x000000ff1e00728c */ /* 0x000fe4000bfa5070 */
[----:B------:R-:W-:Y:S02]  /*5320*/  UIADD3 UR38, UPT, UPT, UR22, 0x188, URZ ;  /* 0x0000018816267890 */ /* 0x000fe4000fffe0ff */
[----:B------:R-:W-:Y:S01]  /*5330*/  UISETP.NE.AND UP0, UPT, UR39, 0x1, UPT ;  /* 0x000000012700788c */ /* 0x000fe2000bf05270 */
[----:B------:R-:W-:Y:S01]  /*5340*/  UMOV UR42, UR9 ;  /* 0x00000009002a7c82 */ /* 0x000fe20008000000 */
[----:B------:R-:W-:Y:S01]  /*5350*/  UMOV UR41, UR11 ;  /* 0x0000000b00297c82 */ /* 0x000fe20008000000 */
[----:B------:R-:W-:-:S02]  /*5360*/  UISETP.GE.AND UP3, UPT, UR39, 0x1, UPT ;  /* 0x000000012700788c */ /* 0x000fc4000bf66270 */
[----:B------:R-:W-:Y:S02]  /*5370*/  UISETP.NE.AND UP0, UPT, UR18, 0x1, UPT ;  /* 0x000000011200788c */ /* 0x000fe4000bf05270 */
[----:B------:R-:W-:Y:S01]  /*5380*/  UISETP.NE.AND UP6, UPT, UR34, 0x1, UPT ;  /* 0x000000012200788c */ /* 0x000fe2000bfc5270 */
[----:B------:R-:W-:Y:S01]  /*5390*/  UMOV UR25, URZ ;  /* 0x000000ff00197c82 */ /* 0x000fe20008000000 */
[----:B-1----:R-:W-:Y:S01]  /*53a0*/  VIADD R0, R0, 0xffffffe ;  /* 0x0ffffffe00007836 */ /* 0x002fe20000000000 */
[----:B------:R-:W-:Y:S01]  /*53b0*/  UPLOP3.LUT UP2, UPT, UPT, UPT, UPT, 0x40, 0x4 ;  /* 0x000000000004789c */ /* 0x000fe20003f4e870 */
[----:B------:R-:W1:Y:S04]  /*53c0*/  LDCU.64 UR16, c[0x0][0xb28] ;  /* 0x00016500ff1077ac */ /* 0x000e680008000a00 */
[----:B------:R-:W2:Y:S01]  /*53d0*/  F2I.FTZ.U32.TRUNC.NTZ R0, R0 ;  /* 0x0000000000007305 */ /* 0x000ea2000021f000 */
[----:B------:R-:W-:-:S02]  /*53e0*/  UISETP.NE.AND.EX UP5, UPT, UR31, URZ, UPT, UP5 ;  /* 0x000000ff1f00728c */ /* 0x000fc4000bfa5350 */
[----:B------:R-:W-:Y:S02]  /*53f0*/  UPRMT UR38, URZ, 0x654, UR38 ;  /* 0x00000654ff267896 */ /* 0x000fe40008000026 */
[----:B------:R-:W-:Y:S02]  /*5400*/  USHF.R.U32.HI UR42, URZ, UR33, UR42 ;  /* 0x00000021ff2a7299 */ /* 0x000fe4000801162a */
[----:B------:R-:W-:Y:S02]  /*5410*/  USHF.R.U32.HI UR41, URZ, UR44, UR41 ;  /* 0x0000002cff297299 */ /* 0x000fe40008011629 */
[----:B---3--:R-:W-:Y:S02]  /*5420*/  UISETP.NE.AND UP3, UPT, UR4, 0x1, UPT ;  /* 0x000000010400788c */ /* 0x008fe4000bf65270 */
[----:B------:R-:W-:Y:S02]  /*5430*/  UISETP.NE.AND UP0, UPT, UR29, URZ, UPT ;  /* 0x000000ff1d00728c */ /* 0x000fe4000bf05270 */
[----:B------:R-:W-:Y:S01]  /*5440*/  UISETP.NE.AND UP6, UPT, UR27, URZ, UPT ;  /* 0x000000ff1b00728c */ /* 0x000fe2000bfc5270 */
[----:B--2---:R-:W-:-:S02]  /*5450*/  R2UR UR7, R0 ;  /* 0x00000000000772ca */ /* 0x004fc400000e0000 */
[----:B------:R-:W-:Y:S02]  /*5460*/  IABS R0, R2 ;  /* 0x0000000200007213 */ /* 0x000fe40000000000 */
[----:B------:R-:W-:-:S03]  /*5470*/  MOV R2, 0x2000 ;  /* 0x0000200000027802 */ /* 0x000fc60000000f00 */
[----:B------:R-:W-:-:S05]  /*5480*/  IMAD.MOV R0, RZ, RZ, -R0 ;  /* 0x000000ffff007224 */ /* 0x000fca00078e0a00 */
[----:B------:R-:W-:Y:S01]  /*5490*/  R2UR UR43, R0 ;  /* 0x00000000002b72ca */ /* 0x000fe200000e0000 */
[----:B------:R-:W-:-:S04]  /*54a0*/  UIADD3 UR5, UPT, UPT, URZ, -UR7, URZ ;  /* 0x80000007ff057290 */ /* 0x000fc8000fffe0ff */
[----:B------:R-:W-:-:S04]  /*54b0*/  UIMAD UR5, UR5, UR26, URZ ;  /* 0x0000001a050572a4 */ /* 0x000fc8000f8e02ff */
[----:B------:R-:W-:-:S07]  /*54c0*/  UIMAD.WIDE.U32 UR6, UR7, UR5, UR6 ;  /* 0x00000005070672a5 */ /* 0x000fce000f8e0006 */
[----:B-1----:R-:W-:-:S05]  /*54d0*/  UMOV UR40, UR7 ;  /* 0x0000000700287c82 */ /* 0x002fca0008000000 */
.L_x_104:
[----:B------:R-:W-:Y:S04]  /*54e0*/  SHF.L.U32 R3, R8, 0x1f, RZ ;  /* 0x0000001f08037819 */ /* 0x000fe800000006ff */
[----:B-1----:R-:W1:Y:S02]  /*54f0*/  SYNCS.PHASECHK.TRANS64.TRYWAIT P0, [UR22+0x180], R3 ;  /* 0x00018003ff0075a7 */ /* 0x002e640008001116 */
[----:B-1----:R-:W-:Y:S05]  /*5500*/  @!P0 BRA `(.L_x_96) ;  /* 0x0000004c00bc8947 */ /* 0x002fea0003800000 */
.L_x_201:
[----:B------:R-:W2:Y:S01]  /*5510*/  LDS.128 R4, [UR22+0x1c0] ;  /* 0x0001c016ff047984 */ /* 0x000ea20008000c00 */
[----:B------:R-:W-:Y:S01]  /*5520*/  @!PT LDS RZ, [RZ] ;  /* 0x00000000fffff984 */ /* 0x000fe20000000800 */
[----:B------:R-:W-:Y:S01]  /*5530*/  @!PT LDS RZ, [RZ] ;  /* 0x00000000fffff984 */ /* 0x000fe20000000800 */
[----:B------:R-:W-:Y:S01]  /*5540*/  @!PT LDS RZ, [RZ] ;  /* 0x00000000fffff984 */ /* 0x000fe20000000800 */
[----:B------:R-:W-:Y:S01]  /*5550*/  @!PT LDS RZ, [RZ] ;  /* 0x00000000fffff984 */ /* 0x000fe20000000800 */
[----:B------:R3:W-:Y:S06]  /*5560*/  MEMBAR.ALL.CTA ;  /* 0x0000000000007992 */ /* 0x0007ec0000008000 */
[----:B---3--:R-:W3:Y:S02]  /*5570*/  FENCE.VIEW.ASYNC.S ;  /* 0x00000000000073c6 */ /* 0x008ee40000000000 */
[----:B---3--:R-:W-:Y:S01]  /*5580*/  SYNCS.ARRIVE.TRANS64.RED.A1T0 RZ, [UR38], RZ ;  /* 0x000000ffffff79a7 */ /* 0x008fe20008100426 */
[----:B--2---:R-:W-:Y:S11]  /*5590*/  LOP3.LUT P0, RZ, R6, 0x1, RZ, 0xc0, !PT ;  /* 0x0000000106ff7812 */ /* 0x004ff6000780c0ff */
[----:B------:R-:W-:Y:S02]  /*55a0*/  @!UPT UIADD3 URZ, UPT, UPT, URZ, URZ, URZ ;  /* 0x000000fffffff290 */ /* 0x000fe4000fffe0ff */
[----:B------:R-:W-:Y:S01]  /*55b0*/  VOTEU.ANY UP0, P0 ;  /* 0x0000000000ff7886 */ /* 0x000fe20000000100 */
[----:B------:R-:W-:Y:S11]  /*55c0*/  PLOP3.LUT P0, PT, PT, PT, UP0, 0x80, 0x8 ;  /* 0x000000000008781c */ /* 0x000ff60003f0f008 */
[----:B------:R-:W-:Y:S02]  /*55d0*/  @!UPT UIADD3 URZ, UPT, UPT, URZ, URZ, URZ ;  /* 0x000000fffffff290 */ /* 0x000fe4000fffe0ff */
[----:B-1----:R-:W-:Y:S02]  /*55e0*/  @P0 MOV R3, R4 ;  /* 0x0000000400030202 */ /* 0x002fe40000000f00 */
[----:B------:R-:W-:Y:S02]  /*55f0*/  @P0 LOP3.LUT R0, R5, 0xffff, RZ, 0xc0, !PT ;  /* 0x0000ffff05000812 */ /* 0x000fe400078ec0ff */
[----:B------:R-:W-:Y:S02]  /*5600*/  @P0 R2UR UR5, R3 ;  /* 0x00000000030502ca */ /* 0x000fe400000e0000 */
[----:B------:R-:W-:Y:S11]  /*5610*/  @P0 R2UR UR4, R0 ;  /* 0x00000000000402ca */ /* 0x000ff600000e0000 */
[----:B------:R-:W-:Y:S02]  /*5620*/  @UP0 UMOV UR15, UR5 ;  /* 0x00000005000f0c82 */ /* 0x000fe40008000000 */
[----:B------:R-:W-:Y:S01]  /*5630*/  @UP0 UMOV UR14, UR4 ;  /* 0x00000004000e0c82 */ /* 0x000fe20008000000 */
[----:B------:R-:W-:Y:S09]  /*5640*/  UISETP.GE.AND UP0, UPT, UR39, 0x1, UPT ;  /* 0x000000012700788c */ /* 0x000ff2000bf06270 */
[----:B------:R-:W-:Y:S05]  /*5650*/  BRA.U !UP0, `(.L_x_97) ;  /* 0x0000000108c07547 */ /* 0x000fea000b800000 */
[----:B------:R-:W-:Y:S02]  /*5660*/  UIMAD.WIDE.U32 UR8, UR14, UR35, URZ ;  /* 0x000000230e0872a5 */ /* 0x000fe4000f8e00ff */
[----:B------:R-:W-:Y:S02]  /*5670*/  UP2UR UR19, UPR, URZ, 0x4 ;  /* 0x00000004ff137883 */ /* 0x000fe40008000000 */
[----:B------:R-:W-:Y:S02]  /*5680*/  UISETP.NE.AND UP2, UPT, UR34, 0x1, UPT ;  /* 0x000000012200788c */ /* 0x000fe4000bf45270 */
[----:B------:R-:W-:Y:S02]  /*5690*/  UIMAD.WIDE.U32 UR10, UR15, UR32, URZ ;  /* 0x000000200f0a72a5 */ /* 0x000fe4000f8e00ff */
[----:B------:R-:W-:Y:S02]  /*56a0*/  USEL UR4, UR36, UR41, !UP2 ;  /* 0x0000002924047287 */ /* 0x000fe4000d000000 */
[----:B------:R-:W-:Y:S02]  /*56b0*/  UISETP.NE.AND UP0, UPT, UR18, 0x1, UPT ;  /* 0x000000011200788c */ /* 0x000fe4000bf05270 */
[----:B------:R-:W-:Y:S02]  /*56c0*/  UP2UR UR24, UPR, URZ, 0x2 ;  /* 0x00000002ff187883 */ /* 0x000fe40008000000 */
[----:B------:R-:W-:Y:S02]  /*56d0*/  UISETP.NE.AND UP1, UPT, UR39, 0x1, UPT ;  /* 0x000000012700788c */ /* 0x000fe4000bf25270 */
[----:B------:R-:W-:Y:S02]  /*56e0*/  UIMAD.WIDE.U32 UR12, UR4, UR16, URZ ;  /* 0x00000010040c72a5 */ /* 0x000fe4000f8e00ff */
[----:B------:R-:W-:Y:S01]  /*56f0*/  USEL UR7, UR37, UR42, !UP0 ;  /* 0x0000002a25077287 */ /* 0x000fe2000c000000 */
[----:B------:R-:W-:Y:S02]  /*5700*/  UMOV UR5, UR9 ;  /* 0x0000000900057c82 */ /* 0x000fe40008000000 */
[----:B------:R-:W-:Y:S02]  /*5710*/  USHF.R.U32.HI UR6, URZ, UR44, UR5 ;  /* 0x0000002cff067299 */ /* 0x000fe40008011605 */
[----:B------:R-:W-:Y:S02]  /*5720*/  UIMAD.WIDE.U32 UR20, UR7, UR16, URZ ;  /* 0x00000010071472a5 */ /* 0x000fe4000f8e00ff */
[----:B------:R-:W-:Y:S02]  /*5730*/  USEL UR6, UR14, UR6, !UP2 ;  /* 0x000000060e067287 */ /* 0x000fe4000d000000 */
[----:B------:R-:W-:Y:S01]  /*5740*/  UISETP.NE.AND UP2, UPT, UR19, URZ, UPT ;  /* 0x000000ff1300728c */ /* 0x000fe2000bf45270 */
[----:B------:R-:W-:Y:S01]  /*5750*/  UMOV UR5, UR11 ;  /* 0x0000000b00057c82 */ /* 0x000fe20008000000 */
[----:B------:R-:W-:Y:S02]  /*5760*/  UIMAD.WIDE.U32 UR10, UR6, UR16, URZ ;  /* 0x00000010060a72a5 */ /* 0x000fe4000f8e00ff */
[----:B------:R-:W-:Y:S03]  /*5770*/  USHF.R.U32.HI UR8, URZ, UR33, UR5 ;  /* 0x00000021ff087299 */ /* 0x000fe60008011605 */
[----:B------:R-:W-:Y:S02]  /*5780*/  UMOV UR5, UR13 ;  /* 0x0000000d00057c82 */ /* 0x000fe40008000000 */
[----:B------:R-:W-:Y:S03]  /*5790*/  @UP1 USHF.R.U32.HI UR4, URZ, UR17, UR5 ;  /* 0x00000011ff041299 */ /* 0x000fe60008011605 */
[----:B------:R-:W-:Y:S01]  /*57a0*/  UMOV UR5, UR21 ;  /* 0x0000001500057c82 */ /* 0x000fe20008000000 */
[----:B------:R-:W-:Y:S02]  /*57b0*/  UIMAD UR4, UR39, UR4, URZ ;  /* 0x00000004270472a4 */ /* 0x000fe4000f8e02ff */
[----:B------:R-:W-:Y:S02]  /*57c0*/  @UP1 USHF.R.U32.HI UR7, URZ, UR17, UR5 ;  /* 0x00000011ff071299 */ /* 0x000fe40008011605 */
[----:B------:R-:W-:Y:S02]  /*57d0*/  USEL UR5, UR15, UR8, !UP0 ;  /* 0x000000080f057287 */ /* 0x000fe4000c000000 */
[----:B------:R-:W-:Y:S02]  /*57e0*/  UIMAD UR8, UR39, UR7, URZ ;  /* 0x00000007270872a4 */ /* 0x000fe4000f8e02ff */
[----:B------:R-:W-:Y:S03]  /*57f0*/  UISETP.GE.AND UP0, UPT, UR6, UR4, UPT ;  /* 0x000000040600728c */ /* 0x000fe6000bf06270 */
[----:B------:R-:W-:Y:S01]  /*5800*/  UMOV UR4, UR11 ;  /* 0x0000000b00047c82 */ /* 0x000fe20008000000 */
[----:B------:R-:W-:Y:S02]  /*5810*/  UISETP.GE.OR UP0, UPT, UR5, UR8, UP0 ;  /* 0x000000080500728c */ /* 0x000fe40008706670 */
[----:B------:R-:W-:Y:S02]  /*5820*/  USHF.R.U32.HI UR4, URZ, UR17, UR4 ;  /* 0x00000011ff047299 */ /* 0x000fe40008011604 */
[----:B------:R-:W-:Y:S02]  /*5830*/  UIMAD.WIDE.U32 UR8, UR5, UR16, URZ ;  /* 0x00000010050872a5 */ /* 0x000fe4000f8e00ff */
[----:B------:R-:W-:Y:S04]  /*5840*/  USEL UR10, UR6, UR4, !UP1 ;  /* 0x00000004060a7287 */ /* 0x000fe8000c800000 */
[----:B------:R-:W-:Y:S01]  /*5850*/  UIADD3 UR11, UPT, UPT, -UR10, URZ, URZ ;  /* 0x000000ff0a0b7290 */ /* 0x000fe2000fffe1ff */
[----:B------:R-:W-:Y:S02]  /*5860*/  @!UP0 UMOV UR4, UR9 ;  /* 0x0000000900048c82 */ /* 0x000fe40008000000 */
[----:B------:R-:W-:Y:S02]  /*5870*/  @!UP0 USHF.R.U32.HI UR4, URZ, UR17, UR4 ;  /* 0x00000011ff048299 */ /* 0x000fe40008011604 */
[----:B------:R-:W-:Y:S02]  /*5880*/  UIMAD UR8, UR39, UR11, UR6 ;  /* 0x0000000b270872a4 */ /* 0x000fe4000f8e0206 */
[----:B------:R-:W-:Y:S02]  /*5890*/  @!UP0 USEL UR4, UR5, UR4, !UP1 ;  /* 0x0000000405048287 */ /* 0x000fe4000c800000 */
[----:B------:R-:W-:Y:S02]  /*58a0*/  UISETP.NE.AND UP1, UPT, UR24, URZ, UPT ;  /* 0x000000ff1800728c */ /* 0x000fe4000bf25270 */
[----:B------:R-:W-:Y:S02]  /*58b0*/  @!UP0 UIMAD UR8, UR7, UR8, UR4 ;  /* 0x00000008070882a4 */ /* 0x000fe4000f8e0204 */
[----:B------:R-:W-:Y:S02]  /*58c0*/  @!UP0 UIADD3 UR9, UPT, UPT, UR10, -UR4, URZ ;  /* 0x800000040a098290 */ /* 0x000fe4000fffe0ff */
[----:B------:R-:W-:Y:S02]  /*58d0*/  UIADD3 UR4, UPT, UPT, -UR5, URZ, URZ ;  /* 0x000000ff05047290 */ /* 0x000fe4000fffe1ff */
[----:B------:R-:W-:Y:S02]  /*58e0*/  UIADD3 UR7, UPT, UPT, -UR6, URZ, URZ ;  /* 0x000000ff06077290 */ /* 0x000fe4000fffe1ff */
[----:B------:R-:W-:Y:S02]  /*58f0*/  @!UP0 UIMAD UR6, UR9, UR39, UR5 ;  /* 0x00000027090682a4 */ /* 0x000fe4000f8e0205 */
[----:B------:R-:W-:Y:S02]  /*5900*/  UIMAD UR15, UR18, UR4, UR15 ;  /* 0x00000004120f72a4 */ /* 0x000fe4000f8e020f */
[----:B------:R-:W-:Y:S01]  /*5910*/  UIMAD UR4, UR34, UR7, UR14 ;  /* 0x00000007220472a4 */ /* 0x000fe2000f8e020e */
[----:B------:R-:W-:Y:S02]  /*5920*/  @!UP0 UMOV UR5, UR8 ;  /* 0x0000000800058c82 */ /* 0x000fe40008000000 */
[----:B------:R-:W-:Y:S02]  /*5930*/  UIMAD UR15, UR5, UR18, UR15 ;  /* 0x00000012050f72a4 */ /* 0x000fe4000f8e020f */
[----:B------:R-:W-:Y:S11]  /*5940*/  UIMAD UR14, UR6, UR34, UR4 ;  /* 0x00000022060e72a4 */ /* 0x000ff6000f8e0204 */
[----:B------:R-:W-:Y:S01]  /*5950*/  @!UPT UIADD3 URZ, UPT, UPT, URZ, URZ, URZ ;  /* 0x000000fffffff290 */ /* 0x000fe2000fffe0ff */
.L_x_97:
[----:B------:R-:W1:Y:S01]  /*5960*/  @!UP3 LDCU.128 UR8, c[0x0][0xb10] ;  /* 0x00016200ff08b7ac */ /* 0x000e620008000c00 */
[----:B------:R-:W-:Y:S04]  /*5970*/  MOV R0, UR23 ;  /* 0x0000001700007c02 */ /* 0x000fe80008000f00 */
[----:B------:R-:W-:Y:S01]  /*5980*/  IABS R0, R0 ;  /* 0x0000000000007213 */ /* 0x000fe20000000000 */
[----:B------:R-:W2:Y:S01]  /*5990*/  @!UP3 LDCU UR5, c[0x0][0xb0c] ;  /* 0x00016180ff05b7ac */ /* 0x000ea20008000800 */
[----:B-1----:R-:W-:Y:S07]  /*59a0*/  UIMAD.WIDE.U32 UR6, UR15, UR8, URZ ;  /* 0x000000080f0672a5 */ /* 0x002fee000f8e00ff */
[----:B------:R-:W-:Y:S01]  /*59b0*/  @!UP3 UMOV UR4, UR7 ;  /* 0x000000070004bc82 */ /* 0x000fe20008000000 */
[----:B--2---:R-:W-:Y:S02]  /*59c0*/  @!UP3 UISETP.NE.AND UP0, UPT, UR5, 0x1, UPT ;  /* 0x000000010500b88c */ /* 0x004fe4000bf05270 */
[----:B------:R-:W-:Y:S02]  /*59d0*/  @!UP3 USHF.R.U32.HI UR4, URZ, UR9, UR4 ;  /* 0x00000009ff04b299 */ /* 0x000fe40008011604 */
[----:B------:R-:W-:Y:S02]  /*59e0*/  UIMAD.WIDE.U32 UR6, UR14, UR11, URZ ;  /* 0x0000000b0e0672a5 */ /* 0x000fe4000f8e00ff */
[----:B------:R-:W-:Y:S02]  /*59f0*/  @!UP3 USEL UR8, UR15, UR4, !UP0 ;  /* 0x000000040f08b287 */ /* 0x000fe4000c000000 */
[----:B------:R-:W-:Y:S03]  /*5a00*/  @!UP3 UISETP.NE.AND UP0, UPT, UR10, 0x1, UPT ;  /* 0x000000010a00b88c */ /* 0x000fe6000bf05270 */
[----:B------:R-:W-:Y:S02]  /*5a10*/  @!UP3 UMOV UR6, UR7 ;  /* 0x000000070006bc82 */ /* 0x000fe40008000000 */
[----:B------:R-:W1:Y:S02]  /*5a20*/  @!UP3 LDCU UR4, c[0x0][0xb20] ;  /* 0x00016400ff04b7ac */ /* 0x000e640008000800 */
[----:B-1----:R-:W-:Y:S04]  /*5a30*/  @!UP3 USHF.R.U32.HI UR6, URZ, UR4, UR6 ;  /* 0x00000004ff06b299 */ /* 0x002fe80008011606 */
[----:B------:R-:W-:Y:S04]  /*5a40*/  @!UP3 USEL UR6, UR14, UR6, !UP0 ;  /* 0x000000060e06b287 */ /* 0x000fe8000c000000 */
[----:B------:R-:W-:Y:S02]  /*5a50*/  @!UP3 UIADD3 UR4, UPT, UPT, -UR8, UR6, URZ ;  /* 0x000000060804b290 */ /* 0x000fe4000fffe1ff */
[----:B------:R-:W-:Y:S02]  /*5a60*/  @!UP3 UIADD3 UR6, UPT, UPT, UR8, -UR6, URZ ;  /* 0x800000060806b290 */ /* 0x000fe4000fffe0ff */
[----:B------:R-:W-:Y:S02]  /*5a70*/  @!UP3 UIMAD UR15, UR4, UR5, UR15 ;  /* 0x00000005040fb2a4 */ /* 0x000fe4000f8e020f */
[----:B------:R-:W-:Y:S01]  /*5a80*/  @!UP3 UIMAD UR14, UR6, UR10, UR14 ;  /* 0x0000000a060eb2a4 */ /* 0x000fe2000f8e020e */
[----:B------:R-:W-:Y:S11]  /*5a90*/  BRA.U UP2, `(.L_x_98) ;  /* 0x0000000102107547 */ /* 0x000ff6000b800000 */
[----:B------:R-:W-:Y:S04]  /*5aa0*/  MOV R3, UR46 ;  /* 0x0000002e00037c02 */ /* 0x000fe80008000f00 */
[----:B------:R-:W-:Y:S04]  /*5ab0*/  SHF.L.U32 R12, R3, 0x1f, RZ ;  /* 0x0000001f030c7819 */ /* 0x000fe800000006ff */
[----:B------:R-:W1:Y:S02]  /*5ac0*/  SYNCS.PHASECHK.TRANS64.TRYWAIT P1, [UR22+0x178], R12 ;  /* 0x0001780cff0075a7 */ /* 0x000e640008021116 */
[----:B-1----:R-:W-:Y:S05]  /*5ad0*/  @!P1 BRA `(.L_x_99) ;  /* 0x0000004800609947 */ /* 0x002fea0003800000 */
.L_x_98:
[----:B------:R-:W-:Y:S01]  /*5ae0*/  UISETP.NE.AND UP2, UPT, UR29, URZ, UPT ;  /* 0x000000ff1d00728c */ /* 0x000fe2000bf45270 */
[----:B------:R-:W-:Y:S01]  /*5af0*/  R2UR UR4, R0 ;  /* 0x00000000000472ca */ /* 0x000fe200000e0000 */
[----:B------:R-:W-:Y:S01]  /*5b00*/  USHF.L.U32 UR11, UR28, 0x7, URZ ;  /* 0x000000071c0b7899 */ /* 0x000fe200080006ff */
[----:B------:R-:W-:Y:S05]  /*5b10*/  IMAD.U32 R0, RZ, RZ, UR29 ;  /* 0x0000001dff007e24 */ /* 0x000fea000f8e00ff */
[----:B------:R-:W-:Y:S04]  /*5b20*/  IABS R9, R0 ;  /* 0x0000000000097213 */ /* 0x000fe80000000000 */
[----:B------:R-:W2:Y:S02]  /*5b30*/  I2F.RP R16, R9 ;  /* 0x0000000900107306 */ /* 0x000ea40000209400 */
[----:B------:R-:W-:Y:S07]  /*5b40*/  UIMAD.WIDE.U32 UR6, UR40, UR4, URZ ;  /* 0x00000004280672a5 */ /* 0x000fee000f8e00ff */
[----:B------:R-:W-:Y:S02]  /*5b50*/  UMOV UR12, UR7 ;  /* 0x00000007000c7c82 */ /* 0x000fe40008000000 */
[----:B------:R-:W-:Y:S04]  /*5b60*/  UIMAD UR4, UR12, UR43, UR4 ;  /* 0x0000002b0c0472a4 */ /* 0x000fe8000f8e0204 */
[----:B------:R-:W-:Y:S01]  /*5b70*/  UISETP.GT.U32.AND UP0, UPT, UR26, UR4, UPT ;  /* 0x000000041a00728c */ /* 0x000fe2000bf04070 */
[----:B--2---:R-:W2:Y:S10]  /*5b80*/  MUFU.RCP R0, R16 ;  /* 0x0000001000007308 */ /* 0x004eb40000001000 */
[----:B------:R-:W-:Y:S02]  /*5b90*/  @!UP0 UIADD3 UR4, UPT, UPT, UR4, -UR26, URZ ;  /* 0x8000001a04048290 */ /* 0x000fe4000fffe0ff */
[----:B------:R-:W-:Y:S02]  /*5ba0*/  @!UP0 UIADD3 UR12, UPT, UPT, UR12, 0x1, URZ ;  /* 0x000000010c0c8890 */ /* 0x000fe4000fffe0ff */
[----:B------:R-:W-:Y:S02]  /*5bb0*/  UISETP.GE.U32.AND UP0, UPT, UR4, UR26, UPT ;  /* 0x0000001a0400728c */ /* 0x000fe4000bf06070 */
[----:B------:R-:W-:Y:S01]  /*5bc0*/  ULOP3.LUT UR4, UR23, UR27, URZ, 0x3c, !UPT ;  /* 0x0000001b17047292 */ /* 0x000fe2000f8e3cff */
[----:B--2---:R-:W-:Y:S04]  /*5bd0*/  VIADD R11, R0, 0xffffffe ;  /* 0x0ffffffe000b7836 */ /* 0x004fe80000000000 */
[----:B------:R-:W1:Y:S04]  /*5be0*/  F2I.FTZ.U32.TRUNC.NTZ R13, R11 ;  /* 0x0000000b000d7305 */ /* 0x000e68000021f000 */
[----:B------:R-:W-:Y:S02]  /*5bf0*/  @UP0 UIADD3 UR12, UPT, UPT, UR12, 0x1, URZ ;  /* 0x000000010c0c0890 */ /* 0x000fe4000fffe0ff */
[----:B------:R-:W-:Y:S01]  /*5c00*/  UISETP.GE.AND UP0, UPT, UR4, URZ, UPT ;  /* 0x000000ff0400728c */ /* 0x000fe2000bf06270 */
[----:B-1----:R-:W-:Y:S10]  /*5c10*/  IADD3 R12, PT, PT, RZ, -R13, RZ ;  /* 0x8000000dff0c7210 */ /* 0x002ff40007ffe0ff */
[----:B------:R-:W-:Y:S02]  /*5c20*/  @!UP0 UIADD3 UR12, UPT, UPT, -UR12, URZ, URZ ;  /* 0x000000ff0c0c8290 */ /* 0x000fe4000fffe1ff */
[----:B------:R-:W-:Y:S01]  /*5c30*/  @!UP6 ULOP3.LUT UR12, URZ, UR27, URZ, 0x33, !UPT ;  /* 0x0000001bff0ce292 */ /* 0x000fe2000f8e33ff */
[----:B------:R-:W-:Y:S02]  /*5c40*/  IMAD R3, R12, R9, RZ ;  /* 0x000000090c037224 */ /* 0x000fe400078e02ff */
[----:B------:R-:W-:Y:S01]  /*5c50*/  HFMA2 R12, -RZ, RZ, 0, 0 ;  /* 0x00000000ff0c7431 */ /* 0x000fe200000001ff */
[----:B------:R-:W-:Y:S02]  /*5c60*/  ULOP3.LUT UR4, UR12, UR29, URZ, 0x3c, !UPT ;  /* 0x0000001d0c047292 */ /* 0x000fe4000f8e3cff */
[----:B------:R-:W-:Y:S02]  /*5c70*/  IMAD.U32 R0, RZ, RZ, UR12 ;  /* 0x0000000cff007e24 */ /* 0x000fe4000f8e00ff */
[----:B------:R-:W-:Y:S02]  /*5c80*/  UISETP.GE.AND UP0, UPT, UR4, URZ, UPT ;  /* 0x000000ff0400728c */ /* 0x000fe4000bf06270 */
[----:B------:R-:W-:Y:S01]  /*5c90*/  UIADD3 UR4, UPT, UPT, -UR12, URZ, URZ ;  /* 0x000000ff0c047290 */ /* 0x000fe2000fffe1ff */
[----:B------:R-:W-:Y:S01]  /*5ca0*/  IABS R0, R0 ;  /* 0x0000000000007213 */ /* 0x000fe20000000000 */
[----:B------:R-:W-:Y:S02]  /*5cb0*/  IMAD.HI.U32 R13, R13, R3, R12 ;  /* 0x000000030d0d7227 */ /* 0x000fe400078e000c */
[----:B------:R-:W-:Y:S04]  /*5cc0*/  UIMAD UR4, UR27, UR4, UR23 ;  /* 0x000000041b0472a4 */ /* 0x000fe8000f8e0217 */
[----:B------:R-:W-:Y:S01]  /*5cd0*/  IMAD.HI.U32 R13, R13, R0, RZ ;  /* 0x000000000d0d7227 */ /* 0x000fe200078e00ff */
[----:B------:R-:W-:Y:S03]  /*5ce0*/  USHF.L.U32 UR10, UR4, 0x6, URZ ;  /* 0x00000006040a7899 */ /* 0x000fe600080006ff */
[----:B------:R-:W-:Y:S04]  /*5cf0*/  IMAD.MOV R3, RZ, RZ, -R13 ;  /* 0x000000ffff037224 */ /* 0x000fe800078e0a0d */
[C---:B------:R-:W-:Y:S05]  /*5d00*/  IMAD R0, R9.reuse, R3, R0 ;  /* 0x0000000309007224 */ /* 0x040fea00078e0200 */
[----:B------:R-:W-:Y:S11]  /*5d10*/  ISETP.GT.U32.AND P1, PT, R9, R0, PT ;  /* 0x000000000900720c */ /* 0x000ff60003f24070 */
[----:B------:R-:W-:Y:S02]  /*5d20*/  @!UPT UIADD3 URZ, UPT, UPT, URZ, URZ, URZ ;  /* 0x000000fffffff290 */ /* 0x000fe4000fffe0ff */
[-C--:B------:R-:W-:Y:S01]  /*5d30*/  @!P1 IADD3 R0, PT, PT, R0, -R9.reuse, RZ ;  /* 0x8000000900009210 */ /* 0x080fe20007ffe0ff */
[----:B------:R-:W-:Y:S01]  /*5d40*/  @!P1 VIADD R13, R13, 0x1 ;  /* 0x000000010d0d9836 */ /* 0x000fe20000000000 */
[----:B------:R-:W-:Y:S02]  /*5d50*/  ISETP.NE.U32.AND P1, PT, RZ, UR30, PT ;  /* 0x0000001eff007c0c */ /* 0x000fe4000bf25070 */
[----:B------:R-:W-:Y:S02]  /*5d60*/  ISETP.GE.U32.AND P2, PT, R0, R9, PT ;  /* 0x000000090000720c */ /* 0x000fe40003f46070 */
[----:B------:R-:W-:Y:S11]  /*5d70*/  ISETP.NE.AND.EX P1, PT, RZ, UR31, PT, P1 ;  /* 0x0000001fff007c0c */ /* 0x000ff6000bf25310 */
[----:B------:R-:W-:Y:S04]  /*5d80*/  @P2 IADD3 R13, PT, PT, R13, 0x1, RZ ;  /* 0x000000010d0d2810 */ /* 0x000fe80007ffe0ff */
[----:B------:R-:W-:Y:S11]  /*5d90*/  R2UR UR13, R13 ;  /* 0x000000000d0d72ca */ /* 0x000ff600000e0000 */
[----:B------:R-:W-:Y:S02]  /*5da0*/  @!UPT UIADD3 URZ, UPT, UPT, URZ, URZ, URZ ;  /* 0x000000fffffff290 */ /* 0x000fe4000fffe0ff */
[----:B------:R-:W-:Y:S02]  /*5db0*/  @!UP0 UIADD3 UR13, UPT, UPT, -UR13, URZ, URZ ;  /* 0x000000ff0d0d8290 */ /* 0x000fe4000fffe1ff */
[----:B------:R-:W-:Y:S04]  /*5dc0*/  @!UP2 ULOP3.LUT UR13, URZ, UR29, URZ, 0x33, !UPT ;  /* 0x0000001dff0da292 */ /* 0x000fe8000f8e33ff */
[----:B------:R-:W-:Y:S04]  /*5dd0*/  UIADD3 UR5, UPT, UPT, -UR13, URZ, URZ ;  /* 0x000000ff0d057290 */ /* 0x000fe8000fffe1ff */
[----:B------:R-:W-:Y:S01]  /*5de0*/  UIMAD UR12, UR29, UR5, UR12 ;  /* 0x000000051d0c72a4 */ /* 0x000fe2000f8e020c */
[----:B------:R-:W-:Y:S11]  /*5df0*/  BRA.U !UP5, `(.L_x_100) ;  /* 0x000000010d387547 */ /* 0x000ff6000b800000 */
[----:B------:R-:W-:Y:S01]  /*5e00*/  UPLOP3.LUT UP1, UPT, UPT, UPT, UP4, 0x80, 0x8 ;  /* 0x000000000008789c */ /* 0x000fe20003f2f040 */
[----:B------:R-:W-:Y:S01]  /*5e10*/  IMAD.MOV.U32 R91, RZ, RZ, 0x1 ;  /* 0x00000001ff5b7424 */ /* 0x000fe200078e00ff */
[----:B------:R-:W1:Y:S01]  /*5e20*/  LDCU.64 UR8, c[0x0][0x358] ;  /* 0x00006b00ff0877ac */ /* 0x000e620008000a00 */
[----:B------:R-:W-:Y:S03]  /*5e30*/  MOV R0, 0x1 ;  /* 0x0000000100007802 */ /* 0x000fe60000000f00 */
[----:B------:R-:W-:Y:S05]  /*5e40*/  PLOP3.LUT P2, PT, PT, PT, UP1, 0x80, 0x8 ;  /* 0x000000000008781c */ /* 0x000fea0003f4f018 */
[----:B------:R-:W2:Y:S01]  /*5e50*/  @UP1 LDCU.64 UR4, c[0x0][0x888] ;  /* 0x00011100ff0417ac */ /* 0x000ea20008000a00 */
[----:B------:R-:W-:Y:S07]  /*5e60*/  @UP1 UIMAD UR6, UR49, UR30, URZ ;  /* 0x0000001e310612a4 */ /* 0x000fee000f8e02ff */
[----:B------:R-:W-:Y:S01]  /*5e70*/  @!P2 PRMT R91, R0, 0x7610, R91 ;  /* 0x00007610005ba816 */ /* 0x000fe2000000005b */
[----:B--2---:R-:W-:Y:S06]  /*5e80*/  @UP1 UIMAD.WIDE UR4, UR6, 0x4, UR4 ;  /* 0x00000004060418a5 */ /* 0x004fec000f8e0204 */
[----:B------:R-:W-:Y:S01]  /*5e90*/  IMAD.U32 R12, RZ, RZ, UR4 ;  /* 0x00000004ff0c7e24 */ /* 0x000fe2000f8e00ff */
[----:B------:R-:W-:Y:S04]  /*5ea0*/  MOV R13, UR5 ;  /* 0x00000005000d7c02 */ /* 0x000fe80008000f00 */
[----:B------:R-:W2:Y:S01]  /*5eb0*/  @!UP1 LDCU UR4, c[0x0][0x880] ;  /* 0x00011000ff0497ac */ /* 0x000ea20008000800 */
[----:B-1---5:R1:W5:Y:S02]  /*5ec0*/  @P2 LDG.E R41, desc[UR8][R12.64] ;  /* 0x000000080c292981 */ /* 0x022364000c1e1900 */
[----:B-12---:R-:W-:Y:S07]  /*5ed0*/  @!P2 IMAD.U32 R41, RZ, RZ, UR4 ;  /* 0x00000004ff29ae24 */ /* 0x006fee000f8e00ff */
.L_x_100:
[----:B-----5:R-:W-:Y:S01]  /*5ee0*/  @!P1 FSETP.EQ.AND P3, PT, R41, RZ, PT ;  /* 0x000000ff2900920b */ /* 0x020fe20003f62000 */
[----:B------:R-:W-:Y:S01]  /*5ef0*/  @!UPT UIADD3 URZ, UPT, UPT, URZ, URZ, URZ ;  /* 0x000000fffffff290 */ /* 0x000fe2000fffe0ff */
[----:B------:R-:W-:Y:S11]  /*5f00*/  @!P1 BRA `(.L_x_101) ;  /* 0x0000000000149947 */ /* 0x000ff60003800000 */
[----:B------:R-:W-:Y:S02]  /*5f10*/  LOP3.LUT P1, RZ, R91, 0xff, RZ, 0xc0, !PT ;  /* 0x000000ff5bff7812 */ /* 0x000fe4000782c0ff */
[----:B------:R-:W-:Y:S04]  /*5f20*/  PLOP3.LUT P3, PT, PT, PT, UP1, 0x80, 0x8 ;  /* 0x000000000008781c */ /* 0x000fe80003f6f018 */
[----:B------:R-:W-:Y:S07]  /*5f30*/  PLOP3.LUT P3, PT, P3, PT, PT, 0x8, 0x80 ;  /* 0x000000000080781c */ /* 0x000fee0001f6e170 */
[----:B------:R-:W-:Y:S11]  /*5f40*/  @P1 FSETP.EQ.AND P3, PT, R41, RZ, PT ;  /* 0x000000ff2900120b */ /* 0x000ff60003f62000 */
[----:B------:R-:W-:Y:S02]  /*5f50*/  @!UPT UIADD3 URZ, UPT, UPT, URZ, URZ, URZ ;  /* 0x000000fffffff290 */ /* 0x000fe4000fffe0ff */
.L_x_101:
[----:B------:R-:W-:Y:S01]  /*5f60*/  ULEA UR4, UR25, UR22, 0x3 ;  /* 0x0000001619047291 */ /* 0x000fe2000f8e18ff */
[----:B------:R-:W-:Y:S02]  /*5f70*/  SHF.L.U32 R3, R10, 0x1f, RZ ;  /* 0x0000001f0a037819 */ /* 0x000fe400000006ff */
[----:B------:R-:W-:Y:S04]  /*5f80*/  ELECT P2, URZ, PT ;  /* 0x0000000000ff782f */ /* 0x000fe80003840000 */
[----:B------:R-:W-:Y:S02]  /*5f90*/  PLOP3.LUT P2, PT, P3, P2, PT, 0xf2, 0x2f ;  /* 0x00000000002f781c */ /* 0x000fe40001f45e72 */
[----:B------:R-:W1:Y:S02]  /*5fa0*/  SYNCS.PHASECHK.TRANS64.TRYWAIT P1, [UR4+0x158], R3 ;  /* 0x00015803ff0075a7 */ /* 0x000e640008021104 */
[----:B-1----:R-:W-:Y:S09]  /*5fb0*/  @!P1 BRA `(.L_x_102) ;  /* 0x0000004400409947 */ /* 0x002ff20003800000 */
.L_x_204:
[----:B------:R-:W2:Y:S01]  /*5fc0*/  S2UR UR23, SR_CgaCtaId ;  /* 0x00000000001779c3 */ /* 0x000ea20000008800 */
[----:B------:R-:W-:Y:S01]  /*5fd0*/  VOTEU.ALL UP0, P2 ;  /* 0x0000000000ff7886 */ /* 0x000fe20001000000 */
[----:B------:R-:W-:Y:S01]  /*5fe0*/  @!P2 IADD3 R9, P1, PT, R14, 0x580, RZ ;  /* 0x000005800e09a810 */ /* 0x000fe20007f3e0ff */
[----:B------:R-:W-:Y:S02]  /*5ff0*/  UIADD3 UR6, UPT, UPT, UR25, 0x1, URZ ;  /* 0x0000000119067890 */ /* 0x000fe4000fffe0ff */
[----:B------:R-:W-:Y:S01]  /*6000*/  UIADD3 UR9, UPT, UPT, UR4, 0x140, URZ ;  /* 0x0000014004097890 */ /* 0x000fe2000fffe0ff */
[----:B------:R-:W-:Y:S01]  /*6010*/  @!P2 R2UR UR7, R9 ;  /* 0x000000000907a2ca */ /* 0x000fe200000e0000 */
[----:B------:R-:W-:Y:S01]  /*6020*/  @!UP0 ULEA UR5, UR25, UR22, 0xd ;  /* 0x0000001619058291 */ /* 0x000fe2000f8e68ff */
[----:B-1----:R-:W-:Y:S01]  /*6030*/  @!P2 IMAD.X R0, RZ, RZ, R15, P1 ;  /* 0x000000ffff00a224 */ /* 0x002fe200008e060f */
[----:B------:R-:W-:Y:S01]  /*6040*/  UMOV UR24, 0x0 ;  /* 0x0000000000187882 */ /* 0x000fe20000000000 */
[----:B------:R-:W-:Y:S01]  /*6050*/  UMOV UR25, 0x10000000 ;  /* 0x1000000000197882 */ /* 0x000fe20000000000 */
[----:B------:R-:W-:Y:S02]  /*6060*/  @!UP0 UIADD3 UR8, UPT, UPT, UR5, 0x200, URZ ;  /* 0x0000020005088890 */ /* 0x000fe4000fffe0ff */
[----:B------:R-:W-:Y:S01]  /*6070*/  UISETP.NE.AND UP0, UPT, UR6, 0x3, UPT ;  /* 0x000000030600788c */ /* 0x000fe2000bf05270 */
[----:B------:R-:W-:Y:S01]  /*6080*/  @!P2 R2UR UR5, R0 ;  /* 0x000000000005a2ca */ /* 0x000fe200000e0000 */
[----:B------:R-:W-:Y:S02]  /*6090*/  @!P2 IMAD.MOV.U32 R0, RZ, RZ, 0x2000 ;  /* 0x00002000ff00a424 */ /* 0x000fe400078e00ff */
[----:B------:R-:W-:Y:S02]  /*60a0*/  USEL UR6, UR6, URZ, UP0 ;  /* 0x000000ff06067287 */ /* 0x000fe40008000000 */
[----:B------:R-:W-:Y:S01]  /*60b0*/  IMAD.U32 R12, RZ, RZ, UR7 ;  /* 0x00000007ff0c7e24 */ /* 0x000fe2000f8e00ff */
[----:B------:R-:W-:Y:S02]  /*60c0*/  USEL UR19, URZ, 0x1, UP0 ;  /* 0x00000001ff137887 */ /* 0x000fe40008000000 */
[----:B------:R-:W-:Y:S02]  /*60d0*/  VOTEU.ALL UP0, P2 ;  /* 0x0000000000ff7886 */ /* 0x000fe40001000000 */
[----:B------:R-:W-:Y:S01]  /*60e0*/  @!P2 R2UR UR20, R12 ;  /* 0x000000000c14a2ca */ /* 0x000fe200000e0000 */
[----:B--2---:R-:W-:Y:S01]  /*60f0*/  UPRMT UR7, UR23, 0x654, UR9 ;  /* 0x0000065417077896 */ /* 0x004fe20008000009 */
[----:B------:R-:W-:Y:S01]  /*6100*/  LOP3.LUT R10, R10, UR19, RZ, 0x3c, !PT ;  /* 0x000000130a0a7c12 */ /* 0x000fe2000f8e3cff */
[----:B------:R-:W-:Y:S01]  /*6110*/  IMAD.U32 R13, RZ, RZ, UR5 ;  /* 0x00000005ff0d7e24 */ /* 0x000fe2000f8e00ff */
[----:B------:R-:W-:Y:S02]  /*6120*/  ULEA UR5, UR6, UR22, 0x3 ;  /* 0x0000001606057291 */ /* 0x000fe4000f8e18ff */
[----:B------:R-:W-:Y:S02]  /*6130*/  SHF.L.U32 R3, R10, 0x1f, RZ ;  /* 0x0000001f0a037819 */ /* 0x000fe400000006ff */
[----:B------:R-:W-:Y:S11]  /*6140*/  @!P2 R2UR UR21, R13 ;  /* 0x000000000d15a2ca */ /* 0x000ff600000e0000 */
[----:B------:R-:W-:Y:S02]  /*6150*/  @!UPT UIADD3 URZ, UPT, UPT, URZ, URZ, URZ ;  /* 0x000000fffffff290 */ /* 0x000fe4000fffe0ff */
[----:B------:R1:W-:Y:S01]  /*6160*/  @!UP0 UTMALDG.4D [UR8], [UR20], desc[UR24] ;  /* 0x00001808140085b4 */ /* 0x0003e20008019000 */
[----:B------:R2:W-:Y:S01]  /*6170*/  @!P2 SYNCS.ARRIVE.TRANS64.RED.A0TR RZ, [UR4+0x140], R0 ;  /* 0x00014000ffffa9a7 */ /* 0x0005e20008300404 */
[----:B------:R-:W-:Y:S01]  /*6180*/  SYNCS.ARRIVE.TRANS64.RED.A1T0 RZ, [UR7], RZ ;  /* 0x000000ffffff79a7 */ /* 0x000fe20008100407 */
[----:B--2---:R-:W-:Y:S01]  /*6190*/  @P0 SHF.R.U32.HI R0, RZ, 0x10, R5 ;  /* 0x00000010ff000819 */ /* 0x004fe20000011605 */
[----:B------:R-:W2:Y:S03]  /*61a0*/  SYNCS.PHASECHK.TRANS64.TRYWAIT P1, [UR5+0x158], R3 ;  /* 0x00015803ff0075a7 */ /* 0x000ea60008021105 */
[----:B------:R-:W-:Y:S01]  /*61b0*/  @P0 R2UR UR49, R0 ;  /* 0x00000000003102ca */ /* 0x000fe200000e0000 */
[----:B------:R-:W-:Y:S03]  /*61c0*/  @!UPT UIADD3 URZ, UPT, UPT, URZ, URZ, URZ ;  /* 0x000000fffffff290 */ /* 0x000fe6000fffe0ff */
[----:B-12---:R-:W-:Y:S11]  /*61d0*/  @!P1 BRA `(.L_x_103) ;  /* 0x0000004000d09947 */ /* 0x006ff60003800000 */
.L_x_206:
[----:B------:R-:W2:Y:S01]  /*61e0*/  S2UR UR28, SR_CgaCtaId ;  /* 0x00000000001c79c3 */ /* 0x000ea20000008800 */
[----:B------:R-:W-:Y:S01]  /*61f0*/  UIADD3 UR9, UPT, UPT, UR5, 0x140, URZ ;  /* 0x0000014005097890 */ /* 0x000fe2000fffe0ff */
[----:B-1----:R-:W-:Y:S01]  /*6200*/  @!P2 IADD3 R3, P0, PT, R14, 0x580, RZ ;  /* 0x000005800e03a810 */ /* 0x002fe20007f1e0ff */
[----:B------:R-:W-:Y:S01]  /*6210*/  UPLOP3.LUT UP2, UPT, UPT, UPT, UPT, 0x80, 0x8 ;  /* 0x000000000008789c */ /* 0x000fe20003f4f070 */
[----:B------:R-:W-:Y:S01]  /*6220*/  R2UR UR23, R95 ;  /* 0x000000005f1772ca */ /* 0x000fe200000e0000 */
[----:B------:R-:W-:Y:S01]  /*6230*/  UMOV UR20, 0x0 ;  /* 0x0000000000147882 */ /* 0x000fe20000000000 */
[----:B------:R-:W-:Y:S01]  /*6240*/  VOTEU.ALL UP0, P2 ;  /* 0x0000000000ff7886 */ /* 0x000fe20001000000 */
[----:B------:R-:W-:Y:S01]  /*6250*/  @!P2 IMAD.X R0, RZ, RZ, R15, P0 ;  /* 0x000000ffff00a224 */ /* 0x000fe200000e060f */
[----:B------:R-:W-:Y:S01]  /*6260*/  UMOV UR21, 0x10000000 ;  /* 0x1000000000157882 */ /* 0x000fe20000000000 */
[----:B------:R-:W-:Y:S02]  /*6270*/  R2UR UR24, R96 ;  /* 0x00000000601872ca */ /* 0x000fe400000e0000 */
[----:B------:R-:W-:Y:S01]  /*6280*/  @!UP0 ULEA UR4, UR6, UR22, 0xd ;  /* 0x0000001606048291 */ /* 0x000fe2000f8e68ff */
[----:B------:R-:W-:Y:S01]  /*6290*/  LOP3.LUT P0, RZ, R6, 0x1, RZ, 0xc0, !PT ;  /* 0x0000000106ff7812 */ /* 0x000fe2000780c0ff */
[----:B------:R-:W-:Y:S01]  /*62a0*/  UIADD3 UR6, UPT, UPT, UR6, 0x1, URZ ;  /* 0x0000000106067890 */ /* 0x000fe2000fffe0ff */
[----:B------:R-:W-:Y:S01]  /*62b0*/  LOP3.LUT R8, R8, 0x1, RZ, 0x3c, !PT ;  /* 0x0000000108087812 */ /* 0x000fe200078e3cff */
[----:B------:R-:W-:Y:S02]  /*62c0*/  @!UP0 UIADD3 UR10, UPT, UPT, UR10, 0x20, URZ ;  /* 0x000000200a0a8890 */ /* 0x000fe4000fffe0ff */
[----:B------:R-:W-:Y:S01]  /*62d0*/  @!UP0 UIADD3 UR8, UPT, UPT, UR4, 0x200, URZ ;  /* 0x0000020004088890 */ /* 0x000fe2000fffe0ff */
[----:B------:R-:W-:Y:S01]  /*62e0*/  @!P2 R2UR UR4, R0 ;  /* 0x000000000004a2ca */ /* 0x000fe200000e0000 */
[----:B------:R-:W-:Y:S02]  /*62f0*/  UISETP.NE.AND UP0, UPT, UR6, 0x3, UPT ;  /* 0x000000030600788c */ /* 0x000fe4000bf05270 */
[----:B------:R-:W-:Y:S02]  /*6300*/  UIADD3 UR23, UPT, UPT, UR14, UR23, URZ ;  /* 0x000000170e177290 */ /* 0x000fe4000fffe0ff */
[----:B------:R-:W-:Y:S01]  /*6310*/  USEL UR25, UR6, URZ, UP0 ;  /* 0x000000ff06197287 */ /* 0x000fe20008000000 */
[----:B------:R-:W-:Y:S01]  /*6320*/  @!P2 R2UR UR6, R3 ;  /* 0x000000000306a2ca */ /* 0x000fe200000e0000 */
[----:B------:R-:W-:Y:S02]  /*6330*/  USEL UR19, URZ, 0x1, UP0 ;  /* 0x00000001ff137887 */ /* 0x000fe40008000000 */
[----:B------:R-:W-:Y:S04]  /*6340*/  VOTEU.ALL UP0, P2 ;  /* 0x0000000000ff7886 */ /* 0x000fe80001000000 */
[----:B------:R-:W-:Y:S01]  /*6350*/  IMAD.U32 R13, RZ, RZ, UR4 ;  /* 0x00000004ff0d7e24 */ /* 0x000fe2000f8e00ff */
[----:B--2---:R-:W-:Y:S01]  /*6360*/  UPRMT UR4, UR28, 0x654, UR9 ;  /* 0x000006541c047896 */ /* 0x004fe20008000009 */
[----:B------:R-:W-:Y:S01]  /*6370*/  LOP3.LUT R10, R10, UR19, RZ, 0x3c, !PT ;  /* 0x000000130a0a7c12 */ /* 0x000fe2000f8e3cff */
[----:B------:R-:W-:Y:S02]  /*6380*/  UIADD3 UR28, UPT, UPT, UR15, UR24, URZ ;  /* 0x000000180f1c7290 */ /* 0x000fe4000fffe0ff */
[----:B------:R-:W-:Y:S01]  /*6390*/  @!P2 R2UR UR7, R13 ;  /* 0x000000000d07a2ca */ /* 0x000fe200000e0000 */
[----:B------:R-:W-:Y:S05]  /*63a0*/  IMAD.U32 R12, RZ, RZ, UR6 ;  /* 0x00000006ff0c7e24 */ /* 0x000fea000f8e00ff */
[----:B------:R-:W-:Y:S11]  /*63b0*/  @!P2 R2UR UR6, R12 ;  /* 0x000000000c06a2ca */ /* 0x000ff600000e0000 */
[----:B------:R-:W-:Y:S02]  /*63c0*/  @!UPT UIADD3 URZ, UPT, UPT, URZ, URZ, URZ ;  /* 0x000000fffffff290 */ /* 0x000fe4000fffe0ff */
[----:B------:R1:W-:Y:S01]  /*63d0*/  @!UP0 UTMALDG.4D [UR8], [UR6], desc[UR20] ;  /* 0x00001408060085b4 */ /* 0x0003e20008019000 */
[----:B------:R1:W-:Y:S01]  /*63e0*/  @!P2 SYNCS.ARRIVE.TRANS64.RED.A0TR RZ, [UR5+0x140], R2 ;  /* 0x00014002ffffa9a7 */ /* 0x0003e20008300405 */
[----:B------:R-:W-:Y:S01]  /*63f0*/  SYNCS.ARRIVE.TRANS64.RED.A1T0 RZ, [UR4], RZ ;  /* 0x000000ffffff79a7 */ /* 0x000fe20008100404 */
[----:B------:R-:W-:Y:S05]  /*6400*/  @P0 BRA `(.L_x_104) ;  /* 0xfffffff000340947 */ /* 0x000fea000383ffff */
[----:B------:R-:W-:Y:S01]  /*6410*/  UIADD3 UR22, UPT, UPT, UR22, 0x158, URZ ;  /* 0x0000015816167890 */ /* 0x000fe2000fffe0ff */
[----:B------:R-:W-:-:S03]  /*6420*/  SHF.L.U32 R3, R10, 0x1f, RZ ;  /* 0x0000001f0a037819 */ /* 0x000fc600000006ff */
[----:B------:R-:W-:-:S09]  /*6430*/  ULEA UR4, UR25, UR22, 0x3 ;  /* 0x0000001619047291 */ /* 0x000fd2000f8e18ff */
[----:B------:R-:W2:Y:S02]  /*6440*/  SYNCS.PHASECHK.TRANS64.TRYWAIT P0, [UR4], R3 ;  /* 0x00000003ff0075a7 */ /* 0x000ea40008001104 */
[----:B--2---:R-:W-:Y:S05]  /*6450*/  @!P0 BRA `(.L_x_105) ;  /* 0x0000004000488947 */ /* 0x004fea0003800000 */
.L_x_208:
[----:B------:R-:W-:-:S04]  /*6460*/  UIADD3 UR4, UPT, UPT, UR25, 0x1, URZ ;  /* 0x0000000119047890 */ /* 0x000fc8000fffe0ff */
[----:B------:R-:W-:-:S04]  /*6470*/  UISETP.NE.AND UP0, UPT, UR4, 0x3, UPT ;  /* 0x000000030400788c */ /* 0x000fc8000bf05270 */
[----:B-1----:R-:W-:Y:S02]  /*6480*/  USEL UR6, URZ, 0x1, UP0 ;  /* 0x00000001ff067887 */ /* 0x002fe40008000000 */
[----:B------:R-:W-:-:S04]  /*6490*/  USEL UR4, UR4, URZ, UP0 ;  /* 0x000000ff04047287 */ /* 0x000fc80008000000 */
[----:B------:R-:W-:Y:S01]  /*64a0*/  ULEA UR5, UR4, UR22, 0x3 ;  /* 0x0000001604057291 */ /* 0x000fe2000f8e18ff */
[----:B------:R-:W-:-:S04]  /*64b0*/  LOP3.LUT R10, R10, UR6, RZ, 0x3c, !PT ;  /* 0x000000060a0a7c12 */ /* 0x000fc8000f8e3cff */
[----:B--2---:R-:W-:-:S04]  /*64c0*/  SHF.L.U32 R3, R10, 0x1f, RZ ;  /* 0x0000001f0a037819 */ /* 0x004fc800000006ff */
[----:B------:R-:W1:Y:S02]  /*64d0*/  SYNCS.PHASECHK.TRANS64.TRYWAIT P0, [UR5], R3 ;  /* 0x00000003ff0075a7 */ /* 0x000e640008001105 */
[----:B-1----:R-:W-:Y:S05]  /*64e0*/  @!P0 BRA `(.L_x_106) ;  /* 0x00000040003c8947 */ /* 0x002fea0003800000 */
.L_x_210:
[----:B------:R-:W-:-:S04]  /*64f0*/  UIADD3 UR4, UPT, UPT, UR4, 0x1, URZ ;  /* 0x0000000104047890 */ /* 0x000fc8000fffe0ff */
[----:B------:R-:W-:-:S04]  /*6500*/  UISETP.NE.AND UP0, UPT, UR4, 0x3, UPT ;  /* 0x000000030400788c */ /* 0x000fc8000bf05270 */
[----:B------:R-:W-:Y:S02]  /*6510*/  USEL UR5, URZ, 0x1, UP0 ;  /* 0x00000001ff057887 */ /* 0x000fe40008000000 */
[----:B------:R-:W-:-:S04]  /*6520*/  USEL UR4, UR4, URZ, UP0 ;  /* 0x000000ff04047287 */ /* 0x000fc80008000000 */
[----:B------:R-:W-:Y:S01]  /*6530*/  ULEA UR4, UR4, UR22, 0x3 ;  /* 0x0000001604047291 */ /* 0x000fe2000f8e18ff */
[----:B-1----:R-:W-:-:S04]  /*6540*/  LOP3.LUT R3, R10, UR5, RZ, 0x3c, !PT ;  /* 0x000000050a037c12 */ /* 0x002fc8000f8e3cff */
[----:B------:R-:W-:Y:S01]  /*6550*/  SHF.L.U32 R3, R3, 0x1f, RZ ;  /* 0x0000001f03037819 */ /* 0x000fe200000006ff */
[----:B------:R-:W-:-:S07]  /*6560*/  IMAD.U32 R0, RZ, RZ, UR4 ;  /* 0x00000004ff007e24 */ /* 0x000fce000f8e00ff */
.L_x_107:
[----:B-1----:R1:W2:Y:S02]  /*6570*/  SYNCS.PHASECHK.TRANS64.TRYWAIT P0, [R0+URZ], R3 ;  /* 0x00000003000075a7 */ /* 0x0022a400080011ff */
[----:B--2---:R-:W-:Y:S05]  /*6580*/  @!P0 NANOSLEEP.SYNCS 0x989680 ;  /* 0x009896800000895d */ /* 0x004fea0003900000 */
[----:B------:R-:W2:Y:S02]  /*6590*/  @!P0 SYNCS.PHASECHK.TRANS64 P0, [R0+URZ], R3 ;  /* 0x00000003000085a7 */ /* 0x000ea400080010ff */
[----:B--2---:R-:W-:Y:S05]  /*65a0*/  @P0 EXIT ;  /* 0x000000000000094d */ /* 0x004fea0003800000 */
[----:B------:R-:W-:Y:S05]  /*65b0*/  BRA `(.L_x_107) ;  /* 0xfffffffc00ec7947 */ /* 0x000fea000383ffff */
.L_x_95:
[----:B------:R-:W-:-:S06]  /*65c0*/  UISETP.GE.AND UP0, UPT, UR18, 0x4, UPT ;  /* 0x000000041200788c */ /* 0x000fcc000bf06270 */
[----:B------:R-:W-:-:S13]  /*65d0*/  PLOP3.LUT P0, PT, PT, PT, UP0, 0x80, 0x8 ;  /* 0x000000000008781c */ /* 0x000fda0003f0f008 */
[----:B-1----:R-:W-:Y:S05]  /*65e0*/  @!P0 EXIT ;  /* 0x000000000000894d */ /* 0x002fea0003800000 */
[----:B------:R-:W1:Y:S08]  /*65f0*/  S2UR UR4, SR_CgaCtaId ;  /* 0x00000000000479c3 */ /* 0x000e700000008800 */
[----:B------:R-:W-:Y:S01]  /*6600*/  BAR.SYNC.DEFER_BLOCKING 0x6, 0xa0 ;  /* 0x0182800000007b1d */ /* 0x000fe20000010000 */
[C---:B------:R-:W-:Y:S01]  /*6610*/  IMAD.SHL.U32 R0, R98.reuse, 0x20, RZ ;  /* 0x0000002062007824 */ /* 0x040fe200078e00ff */
[C---:B------:R-:W-:Y:S01]  /*6620*/  LOP3.LUT R99, R98.reuse, 0x2, RZ, 0xc0, !PT ;  /* 0x0000000262637812 */ /* 0x040fe200078ec0ff */
[C---:B------:R-:W-:Y:S01]  /*6630*/  IMAD.SHL.U32 R105, R98.reuse, 0x4, RZ ;  /* 0x0000000462697824 */ /* 0x040fe200078e00ff */
[C---:B------:R-:W-:Y:S01]  /*6640*/  LOP3.LUT R90, R98.reuse, 0x60, RZ, 0xc0, !PT ;  /* 0x00000060625a7812 */ /* 0x040fe200078ec0ff */
[----:B------:R-:W-:Y:S01]  /*6650*/  IMAD.U32 R37, R98, 0x10000, RZ ;  /* 0x0001000062257824 */ /* 0x000fe200078e00ff */
[----:B------:R-:W-:-:S02]  /*6660*/  UMOV UR51, 0x400 ;  /* 0x0000040000337882 */ /* 0x000fc40000000000 */
[----:B------:R-:W2:Y:S01]  /*6670*/  LDC.64 R78, c[0x0][0x8b0] ;  /* 0x00022c00ff4e7b82 */ /* 0x000ea20000000a00 */
[----:B------:R-:W-:Y:S01]  /*6680*/  LOP3.LUT R4, R0, 0xc0, RZ, 0xc0, !PT ;  /* 0x000000c000047812 */ /* 0x000fe200078ec0ff */
[----:B------:R-:W-:Y:S01]  /*6690*/  USHF.R.S32.HI UR55, URZ, 0x1f, UR5 ;  /* 0x0000001fff377899 */ /* 0x000fe20008011405 */
[----:B------:R-:W-:Y:S01]  /*66a0*/  LOP3.LUT R98, R98, 0x4, RZ, 0xc0, !PT ;  /* 0x0000000462627812 */ /* 0x000fe200078ec0ff */
[----:B------:R-:W-:Y:S01]  /*66b0*/  IMAD.MOV.U32 R36, RZ, RZ, RZ ;  /* 0x000000ffff247224 */ /* 0x000fe200078e00ff */
[----:B------:R-:W-:Y:S01]  /*66c0*/  LOP3.LUT R105, R4, 0x18, R105, 0xf8, !PT ;  /* 0x0000001804697812 */ /* 0x000fe200078ef869 */
[----:B------:R-:W-:Y:S01]  /*66d0*/  ULEA.HI UR55, UR55, UR5, URZ, 0x6 ;  /* 0x0000000537377291 */ /* 0x000fe2000f8f30ff */
[----:B------:R-:W-:Y:S01]  /*66e0*/  IADD3 R104, PT, PT, -R98, 0x2, RZ ;  /* 0x0000000262687810 */ /* 0x000fe20007ffe1ff */
[----:B------:R-:W3:Y:S01]  /*66f0*/  LDC.64 R76, c[0x0][0x8a8] ;  /* 0x00022a00ff4c7b82 */ /* 0x000ee20000000a00 */
[----:B------:R-:W-:Y:S02]  /*6700*/  LOP3.LUT R105, R105, 0xf20, R0, 0xf8, !PT ;  /* 0x00000f2069697812 */ /* 0x000fe400078ef800 */
[----:B------:R-:W-:-:S02]  /*6710*/  CS2R R88, SRZ ;  /* 0x0000000000587805 */ /* 0x000fc4000001ff00 */
[----:B------:R-:W-:Y:S01]  /*6720*/  LOP3.LUT R37, R37, 0x600000, RZ, 0xc0, !PT ;  /* 0x0060000025257812 */ /* 0x000fe200078ec0ff */
[----:B------:R-:W-:Y:S01]  /*6730*/  IMAD.MOV R99, RZ, RZ, -R99 ;  /* 0x000000ffff637224 */ /* 0x000fe200078e0a63 */
[----:B------:R-:W-:Y:S01]  /*6740*/  UMOV UR57, 0x1 ;  /* 0x0000000100397882 */ /* 0x000fe20000000000 */
[----:B------:R-:W-:Y:S01]  /*6750*/  IMAD.MOV R98, RZ, RZ, -R98 ;  /* 0x000000ffff627224 */ /* 0x000fe200078e0a62 */
[----:B------:R-:W-:Y:S01]  /*6760*/  UMOV UR52, URZ ;  /* 0x000000ff00347c82 */ /* 0x000fe20008000000 */
[----:B-1----:R-:W-:Y:S01]  /*6770*/  ULEA UR51, UR4, UR51, 0x18 ;  /* 0x0000003304337291 */ /* 0x002fe2000f8ec0ff */
[----:B------:R-:W-:Y:S01]  /*6780*/  IMAD.SHL.U32 R104, R104, 0x10, RZ ;  /* 0x0000001068687824 */ /* 0x000fe200078e00ff */
[----:B------:R-:W1:Y:S01]  /*6790*/  LDCU UR4, c[0x0][0x370] ;  /* 0x00006e00ff0477ac */ /* 0x000e620008000800 */
[----:B------:R-:W4:Y:S06]  /*67a0*/  LDCU UR45, c[0x0][0xb0c] ;  /* 0x00016180ff2d77ac */ /* 0x000f2c0008000800 */
[----:B------:R-:W4:Y:S01]  /*67b0*/  LDS R2, [UR51+0x1d0] ;  /* 0x0001d033ff027984 */ /* 0x000f220008000800 */
[----:B------:R-:W2:Y:S01]  /*67c0*/  LDCU UR38, c[0x0][0xb30] ;  /* 0x00016600ff2677ac */ /* 0x000ea20008000800 */
[----:B------:R-:W2:Y:S01]  /*67d0*/  LDCU.64 UR58, c[0x0][0x888] ;  /* 0x00011100ff3a77ac */ /* 0x000ea20008000a00 */
[----:B------:R-:W2:Y:S01]  /*67e0*/  LDCU.64 UR46, c[0x0][0xb28] ;  /* 0x00016500ff2e77ac */ /* 0x000ea20008000a00 */
[----:B-1----:R-:W-:Y:S01]  /*67f0*/  IMAD.U32 R94, RZ, RZ, UR4 ;  /* 0x00000004ff5e7e24 */ /* 0x002fe2000f8e00ff */
[----:B------:R-:W1:Y:S01]  /*6800*/  LDCU UR4, c[0x0][0x374] ;  /* 0x00006e80ff0477ac */ /* 0x000e620008000800 */
[----:B------:R-:W2:Y:S01]  /*6810*/  LDCU.128 UR60, c[0x0][0xb10] ;  /* 0x00016200ff3c77ac */ /* 0x000ea20008000c00 */
[----:B------:R-:W-:Y:S01]  /*6820*/  USHF.R.S32.HI UR55, URZ, 0x6, UR55 ;  /* 0x00000006ff377899 */ /* 0x000fe20008011437 */
[----:B------:R-:W-:Y:S01]  /*6830*/  UMOV UR56, URZ ;  /* 0x000000ff00387c82 */ /* 0x000fe20008000000 */
[----:B------:R-:W-:Y:S01]  /*6840*/  UMOV UR54, URZ ;  /* 0x000000ff00367c82 */ /* 0x000fe20008000000 */
[----:B-1----:R-:W-:Y:S01]  /*6850*/  IMAD.U32 R93, RZ, RZ, UR4 ;  /* 0x00000004ff5d7e24 */ /* 0x002fe2000f8e00ff */
[----:B------:R-:W-:-:S06]  /*6860*/  UIADD3 UR4, UPT, UPT, UR51, 0x200, URZ ;  /* 0x0000020033047890 */ /* 0x000fcc000fffe0ff */
[----:B------:R-:W-:Y:S01]  /*6870*/  IMAD.U32 R0, RZ, RZ, UR4 ;  /* 0x00000004ff007e24 */ /* 0x000fe2000f8e00ff */
[----:B------:R-:W-:Y:S01]  /*6880*/  LEA R105, R105, UR4, 0x1 ;  /* 0x0000000469697c11 */ /* 0x000fe2000f8e08ff */
[C---:B----4-:R-:W-:Y:S01]  /*6890*/  VIADD R3, R2.reuse, 0x40 ;  /* 0x0000004002037836 */ /* 0x050fe20000000000 */
[----:B------:R-:W-:-:S04]  /*68a0*/  LOP3.LUT R2, R2, 0xffff, RZ, 0xc0, !PT ;  /* 0x0000ffff02027812 */ /* 0x000fc800078ec0ff */
[----:B------:R-:W-:-:S05]  /*68b0*/  LOP3.LUT R3, R3, 0xffff, RZ, 0xc0, !PT ;  /* 0x0000ffff03037812 */ /* 0x000fca00078ec0ff */
[----:B--23--:R1:W-:Y:S02]  /*68c0*/  STL.64 [R1], R2 ;  /* 0x0000000201007387 */ /* 0x00c3e40000100a00 */
.L_x_138:
[----:B-1----:R-:W-:Y:S04]  /*68d0*/  SHF.L.U32 R3, R88, 0x1f, RZ ;  /* 0x0000001f58037819 */ /* 0x002fe800000006ff */
[----:B------:R-:W1:Y:S02]  /*68e0*/  SYNCS.PHASECHK.TRANS64.TRYWAIT P0, [UR51+0x180], R3 ;  /* 0x00018003ff0075a7 */ /* 0x000e640008001133 */
[----:B-1----:R-:W-:Y:S05]  /*68f0*/  @!P0 BRA `(.L_x_108) ;  /* 0x0000003c00508947 */ /* 0x002fea0003800000 */
.L_x_212:
[----:B------:R-:W-:Y:S01]  /*6900*/  LEA R2, R36, UR48, 0x2 ;  /* 0x0000003024027c11 */ /* 0x000fe2000f8e10ff */
        /* <DEDUP_REMOVED lines=9> */
[----:B------:R-:W-:Y:S09]  /*69a0*/  UPRMT UR4, URZ, 0x654, UR4 ;  /* 0x00000654ff047896 */ /* 0x000ff20008000004 */
[----:B---3--:R-:W-:Y:S01]  /*69b0*/  SYNCS.ARRIVE.TRANS64.RED.A1T0 RZ, [UR4], RZ ;  /* 0x000000ffffff79a7 */ /* 0x008fe20008100404 */
[----:B------:R-:W5:Y:S01]  /*69c0*/  LDL R2, [R2] ;  /* 0x0000000002027983 */ /* 0x000f620000100800 */
[----:B--2---:R-:W-:Y:S11]  /*69d0*/  LOP3.LUT P0, RZ, R82, 0x1, RZ, 0xc0, !PT ;  /* 0x0000000152ff7812 */ /* 0x004ff6000780c0ff */
[----:B------:R-:W-:Y:S02]  /*69e0*/  @!UPT UIADD3 URZ, UPT, UPT, URZ, URZ, URZ ;  /* 0x000000fffffff290 */ /* 0x000fe4000fffe0ff */
[----:B------:R-:W-:Y:S01]  /*69f0*/  VOTEU.ANY UP0, P0 ;  /* 0x0000000000ff7886 */ /* 0x000fe20000000100 */
[----:B------:R-:W-:Y:S11]  /*6a00*/  PLOP3.LUT P0, PT, PT, PT, UP0, 0x80, 0x8 ;  /* 0x000000000008781c */ /* 0x000ff60003f0f008 */
[----:B------:R-:W-:Y:S02]  /*6a10*/  @!UPT UIADD3 URZ, UPT, UPT, URZ, URZ, URZ ;  /* 0x000000fffffff290 */ /* 0x000fe4000fffe0ff */
[----:B-1----:R-:W-:Y:S02]  /*6a20*/  @P0 MOV R3, R80 ;  /* 0x0000005000030202 */ /* 0x002fe40000000f00 */
[----:B------:R-:W-:Y:S02]  /*6a30*/  @P0 LOP3.LUT R0, R81, 0xffff, RZ, 0xc0, !PT ;  /* 0x0000ffff51000812 */ /* 0x000fe400078ec0ff */
[----:B------:R-:W-:Y:S01]  /*6a40*/  @P0 R2UR UR5, R3 ;  /* 0x00000000030502ca */ /* 0x000fe200000e0000 */
[----:B------:R-:W-:Y:S01]  /*6a50*/  IMAD.U32 R3, RZ, RZ, UR55 ;  /* 0x00000037ff037e24 */ /* 0x000fe2000f8e00ff */
[----:B------:R-:W-:Y:S04]  /*6a60*/  @P0 R2UR UR4, R0 ;  /* 0x00000000000402ca */ /* 0x000fe800000e0000 */
[----:B------:R-:W-:Y:S07]  /*6a70*/  IABS R0, R3 ;  /* 0x0000000300007213 */ /* 0x000fee0000000000 */
[----:B------:R-:W-:Y:S02]  /*6a80*/  @UP0 UMOV UR37, UR5 ;  /* 0x0000000500250c82 */ /* 0x000fe40008000000 */
[----:B------:R-:W-:Y:S01]  /*6a90*/  @UP0 UMOV UR36, UR4 ;  /* 0x0000000400240c82 */ /* 0x000fe20008000000 */
[----:B------:R-:W-:Y:S05]  /*6aa0*/  BRA.U !UP1, `(.L_x_109) ;  /* 0x0000000109d47547 */ /* 0x000fea000b800000 */
[----:B------:R-:W1:Y:S01]  /*6ab0*/  LDCU UR14, c[0x0][0xb20] ;  /* 0x00016400ff0e77ac */ /* 0x000e620008000800 */
[----:B------:R-:W-:Y:S02]  /*6ac0*/  R2UR UR15, R93 ;  /* 0x000000005d0f72ca */ /* 0x000fe400000e0000 */
[----:B------:R-:W-:Y:S01]  /*6ad0*/  R2UR UR9, R94 ;  /* 0x000000005e0972ca */ /* 0x000fe200000e0000 */
[----:B------:R-:W-:Y:S02]  /*6ae0*/  UIMAD.WIDE.U32 UR10, UR36, UR63, URZ ;  /* 0x0000003f240a72a5 */ /* 0x000fe4000f8e00ff */
[----:B------:R-:W-:Y:S02]  /*6af0*/  UISETP.NE.AND UP0, UPT, UR62, 0x1, UPT ;  /* 0x000000013e00788c */ /* 0x000fe4000bf05270 */
[----:B------:R-:W-:Y:S02]  /*6b00*/  UISETP.NE.AND UP1, UPT, UR45, 0x1, UPT ;  /* 0x000000012d00788c */ /* 0x000fe4000bf25270 */
[----:B------:R-:W-:Y:S02]  /*6b10*/  UISETP.NE.AND UP2, UPT, UR39, 0x1, UPT ;  /* 0x000000012700788c */ /* 0x000fe4000bf45270 */
[----:B------:R-:W-:Y:S02]  /*6b20*/  UIMAD.WIDE.U32 UR12, UR37, UR60, URZ ;  /* 0x0000003c250c72a5 */ /* 0x000fe4000f8e00ff */
[----:B------:R-:W-:Y:S02]  /*6b30*/  UIMAD.WIDE.U32 UR4, UR15, UR63, URZ ;  /* 0x0000003f0f0472a5 */ /* 0x000fe4000f8e00ff */
[----:B------:R-:W-:Y:S05]  /*6b40*/  UIMAD.WIDE.U32 UR6, UR9, UR60, URZ ;  /* 0x0000003c090672a5 */ /* 0x000fea000f8e00ff */
[----:B------:R-:W-:Y:S02]  /*6b50*/  UMOV UR4, UR5 ;  /* 0x0000000500047c82 */ /* 0x000fe40008000000 */
[----:B-1----:R-:W-:Y:S01]  /*6b60*/  USHF.R.U32.HI UR8, URZ, UR14, UR4 ;  /* 0x0000000eff087299 */ /* 0x002fe20008011604 */
[----:B------:R-:W-:Y:S02]  /*6b70*/  UMOV UR6, UR11 ;  /* 0x0000000b00067c82 */ /* 0x000fe40008000000 */
[----:B------:R-:W-:Y:S02]  /*6b80*/  UMOV UR4, UR7 ;  /* 0x0000000700047c82 */ /* 0x000fe40008000000 */
[----:B------:R-:W-:Y:S02]  /*6b90*/  USHF.R.U32.HI UR5, URZ, UR61, UR4 ;  /* 0x0000003dff057299 */ /* 0x000fe40008011604 */
[----:B------:R-:W-:Y:S02]  /*6ba0*/  USEL UR4, UR15, UR8, !UP0 ;  /* 0x000000080f047287 */ /* 0x000fe4000c000000 */
[----:B------:R-:W-:Y:S02]  /*6bb0*/  USHF.R.U32.HI UR8, URZ, UR14, UR6 ;  /* 0x0000000eff087299 */ /* 0x000fe40008011606 */
[----:B------:R-:W-:Y:S02]  /*6bc0*/  UIMAD.WIDE.U32 UR6, UR4, UR46, URZ ;  /* 0x0000002e040672a5 */ /* 0x000fe4000f8e00ff */
[----:B------:R-:W-:Y:S02]  /*6bd0*/  USEL UR9, UR9, UR5, !UP1 ;  /* 0x0000000509097287 */ /* 0x000fe4000c800000 */
[----:B------:R-:W-:Y:S02]  /*6be0*/  USEL UR8, UR36, UR8, !UP0 ;  /* 0x0000000824087287 */ /* 0x000fe4000c000000 */
[----:B------:R-:W-:Y:S01]  /*6bf0*/  UIMAD.WIDE.U32 UR10, UR9, UR46, URZ ;  /* 0x0000002e090a72a5 */ /* 0x000fe2000f8e00ff */
[----:B------:R-:W-:Y:S01]  /*6c00*/  UMOV UR6, UR7 ;  /* 0x0000000700067c82 */ /* 0x000fe20008000000 */
[----:B------:R-:W-:Y:S01]  /*6c10*/  UMOV UR5, UR13 ;  /* 0x0000000d00057c82 */ /* 0x000fe20008000000 */
[----:B------:R-:W-:Y:S02]  /*6c20*/  @UP2 USHF.R.U32.HI UR4, URZ, UR47, UR6 ;  /* 0x0000002fff042299 */ /* 0x000fe40008011606 */
[----:B------:R-:W-:Y:S02]  /*6c30*/  USHF.R.U32.HI UR5, URZ, UR61, UR5 ;  /* 0x0000003dff057299 */ /* 0x000fe40008011605 */
[----:B------:R-:W-:Y:S02]  /*6c40*/  UIMAD UR4, UR39, UR4, URZ ;  /* 0x00000004270472a4 */ /* 0x000fe4000f8e02ff */
[----:B------:R-:W-:Y:S02]  /*6c50*/  USEL UR5, UR37, UR5, !UP1 ;  /* 0x0000000525057287 */ /* 0x000fe4000c800000 */
[----:B------:R-:W-:Y:S01]  /*6c60*/  UISETP.GE.AND UP0, UPT, UR8, UR4, UPT ;  /* 0x000000040800728c */ /* 0x000fe2000bf06270 */
[----:B------:R-:W-:Y:S01]  /*6c70*/  UMOV UR6, UR11 ;  /* 0x0000000b00067c82 */ /* 0x000fe20008000000 */
[----:B------:R-:W-:Y:S02]  /*6c80*/  UIMAD.WIDE.U32 UR10, UR8, UR46, URZ ;  /* 0x0000002e080a72a5 */ /* 0x000fe4000f8e00ff */
[----:B------:R-:W-:Y:S04]  /*6c90*/  @UP2 USHF.R.U32.HI UR9, URZ, UR47, UR6 ;  /* 0x0000002fff092299 */ /* 0x000fe80008011606 */
[----:B------:R-:W-:Y:S01]  /*6ca0*/  UIMAD UR6, UR39, UR9, URZ ;  /* 0x00000009270672a4 */ /* 0x000fe2000f8e02ff */
[----:B------:R-:W-:Y:S03]  /*6cb0*/  UMOV UR4, UR11 ;  /* 0x0000000b00047c82 */ /* 0x000fe60008000000 */
[----:B------:R-:W-:Y:S02]  /*6cc0*/  UISETP.GE.OR UP0, UPT, UR5, UR6, UP0 ;  /* 0x000000060500728c */ /* 0x000fe40008706670 */
[----:B------:R-:W-:Y:S02]  /*6cd0*/  USHF.R.U32.HI UR4, URZ, UR47, UR4 ;  /* 0x0000002fff047299 */ /* 0x000fe40008011604 */
[----:B------:R-:W-:Y:S02]  /*6ce0*/  UIMAD.WIDE.U32 UR6, UR5, UR46, URZ ;  /* 0x0000002e050672a5 */ /* 0x000fe4000f8e00ff */
[----:B------:R-:W-:Y:S02]  /*6cf0*/  USEL UR11, UR8, UR4, !UP2 ;  /* 0x00000004080b7287 */ /* 0x000fe4000d000000 */
[----:B------:R-:W-:Y:S02]  /*6d00*/  UIADD3 UR6, UPT, UPT, -UR5, URZ, URZ ;  /* 0x000000ff05067290 */ /* 0x000fe4000fffe1ff */
[----:B------:R-:W-:Y:S02]  /*6d10*/  UIADD3 UR10, UPT, UPT, -UR11, URZ, URZ ;  /* 0x000000ff0b0a7290 */ /* 0x000fe4000fffe1ff */
[----:B------:R-:W-:Y:S02]  /*6d20*/  UIMAD UR6, UR45, UR6, UR37 ;  /* 0x000000062d0672a4 */ /* 0x000fe4000f8e0225 */
[----:B------:R-:W-:Y:S01]  /*6d30*/  UIMAD UR10, UR39, UR10, UR8 ;  /* 0x0000000a270a72a4 */ /* 0x000fe2000f8e0208 */
[----:B------:R-:W-:Y:S01]  /*6d40*/  @!UP0 UMOV UR4, UR7 ;  /* 0x0000000700048c82 */ /* 0x000fe20008000000 */
[----:B------:R-:W-:Y:S02]  /*6d50*/  UIADD3 UR7, UPT, UPT, -UR8, URZ, URZ ;  /* 0x000000ff08077290 */ /* 0x000fe4000fffe1ff */
[----:B------:R-:W-:Y:S04]  /*6d60*/  @!UP0 USHF.R.U32.HI UR4, URZ, UR47, UR4 ;  /* 0x0000002fff048299 */ /* 0x000fe80008011604 */
[----:B------:R-:W-:Y:S04]  /*6d70*/  @!UP0 USEL UR4, UR5, UR4, !UP2 ;  /* 0x0000000405048287 */ /* 0x000fe8000d000000 */
[----:B------:R-:W-:Y:S02]  /*6d80*/  @!UP0 UIMAD UR9, UR9, UR10, UR4 ;  /* 0x0000000a090982a4 */ /* 0x000fe4000f8e0204 */
[----:B------:R-:W-:Y:S02]  /*6d90*/  @!UP0 UIADD3 UR10, UPT, UPT, UR11, -UR4, URZ ;  /* 0x800000040b0a8290 */ /* 0x000fe4000fffe0ff */
[----:B------:R-:W-:Y:S02]  /*6da0*/  UIMAD UR4, UR62, UR7, UR36 ;  /* 0x000000073e0472a4 */ /* 0x000fe4000f8e0224 */
[----:B------:R-:W-:Y:S03]  /*6db0*/  @!UP0 UIMAD UR8, UR10, UR39, UR5 ;  /* 0x000000270a0882a4 */ /* 0x000fe6000f8e0205 */
[----:B------:R-:W-:Y:S02]  /*6dc0*/  @!UP0 UMOV UR5, UR9 ;  /* 0x0000000900058c82 */ /* 0x000fe40008000000 */
[----:B------:R-:W-:Y:S02]  /*6dd0*/  UIMAD UR37, UR5, UR45, UR6 ;  /* 0x0000002d052572a4 */ /* 0x000fe4000f8e0206 */
[----:B------:R-:W-:Y:S11]  /*6de0*/  UIMAD UR36, UR8, UR62, UR4 ;  /* 0x0000003e082472a4 */ /* 0x000ff6000f8e0204 */
[----:B------:R-:W-:Y:S01]  /*6df0*/  @!UPT UIADD3 URZ, UPT, UPT, URZ, URZ, URZ ;  /* 0x000000fffffff290 */ /* 0x000fe2000fffe0ff */
.L_x_109:
[----:B------:R-:W1:Y:S01]  /*6e00*/  LDCU UR16, c[0x0][0x388] ;  /* 0x00007100ff1077ac */ /* 0x000e620008000800 */
[----:B------:R-:W-:Y:S02]  /*6e10*/  R2UR UR6, R0 ;  /* 0x00000000000672ca */ /* 0x000fe400000e0000 */
[----:B------:R-:W-:Y:S01]  /*6e20*/  IABS R3, R3 ;  /* 0x0000000300037213 */ /* 0x000fe20000000000 */
[----:B------:R-:W-:Y:S01]  /*6e30*/  USHF.L.U32 UR42, UR28, 0x7, URZ ;  /* 0x000000071c2a7899 */ /* 0x000fe200080006ff */
[----:B------:R-:W-:Y:S03]  /*6e40*/  R2UR UR11, R106 ;  /* 0x000000006a0b72ca */ /* 0x000fe600000e0000 */
[----:B------:R-:W-:Y:S05]  /*6e50*/  IMAD.MOV R3, RZ, RZ, -R3 ;  /* 0x000000ffff037224 */ /* 0x000fea00078e0a03 */
[----:B------:R-:W-:Y:S01]  /*6e60*/  R2UR UR9, R3 ;  /* 0x00000000030972ca */ /* 0x000fe200000e0000 */
[----:B------:R-:W2:Y:S10]  /*6e70*/  I2F.RP R5, UR6 ;  /* 0x0000000600057d06 */ /* 0x000eb40008209400 */
[----:B--2---:R-:W2:Y:S02]  /*6e80*/  MUFU.RCP R0, R5 ;  /* 0x0000000500007308 */ /* 0x004ea40000001000 */
[----:B--2---:R-:W-:Y:S08]  /*6e90*/  VIADD R4, R0, 0xffffffe ;  /* 0x0ffffffe00047836 */ /* 0x004ff00000000000 */
[----:B------:R-:W2:Y:S02]  /*6ea0*/  F2I.FTZ.U32.TRUNC.NTZ R0, R4 ;  /* 0x0000000400007305 */ /* 0x000ea4000021f000 */
[----:B--2---:R-:W-:Y:S01]  /*6eb0*/  R2UR UR5, R0 ;  /* 0x00000000000572ca */ /* 0x004fe200000e0000 */
[----:B------:R-:W-:Y:S05]  /*6ec0*/  IMAD.U32 R0, RZ, RZ, UR23 ;  /* 0x00000017ff007e24 */ /* 0x000fea000f8e00ff */
[----:B------:R-:W-:Y:S04]  /*6ed0*/  IABS R0, R0 ;  /* 0x0000000000007213 */ /* 0x000fe80000000000 */
[----:B------:R-:W-:Y:S01]  /*6ee0*/  R2UR UR8, R0 ;  /* 0x00000000000872ca */ /* 0x000fe200000e0000 */
[----:B-1----:R-:W-:Y:S02]  /*6ef0*/  IMAD.U32 R0, RZ, RZ, UR16 ;  /* 0x00000010ff007e24 */ /* 0x002fe4000f8e00ff */
[----:B------:R-:W-:Y:S03]  /*6f00*/  UIADD3 UR4, UPT, UPT, URZ, -UR5, URZ ;  /* 0x80000005ff047290 */ /* 0x000fe6000fffe0ff */
[----:B------:R-:W-:Y:S01]  /*6f10*/  IABS R5, R0 ;  /* 0x0000000000057213 */ /* 0x000fe20000000000 */
[----:B------:R-:W-:Y:S03]  /*6f20*/  UIMAD UR7, UR4, UR6, URZ ;  /* 0x00000006040772a4 */ /* 0x000fe6000f8e02ff */
[----:B------:R-:W-:Y:S01]  /*6f30*/  UMOV UR4, URZ ;  /* 0x000000ff00047c82 */ /* 0x000fe20008000000 */
[----:B------:R-:W1:Y:S01]  /*6f40*/  I2F.RP R0, R5 ;  /* 0x0000000500007306 */ /* 0x000e620000209400 */
[----:B------:R-:W-:Y:S07]  /*6f50*/  UIMAD.WIDE.U32 UR4, UR5, UR7, UR4 ;  /* 0x00000007050472a5 */ /* 0x000fee000f8e0004 */
[----:B------:R-:W-:Y:S02]  /*6f60*/  UMOV UR4, UR5 ;  /* 0x0000000500047c82 */ /* 0x000fe40008000000 */
[----:B------:R-:W-:Y:S01]  /*6f70*/  UIMAD.WIDE.U32 UR4, UR4, UR8, URZ ;  /* 0x00000008040472a5 */ /* 0x000fe2000f8e00ff */
[----:B-1----:R-:W1:Y:S06]  /*6f80*/  MUFU.RCP R0, R0 ;  /* 0x0000000000007308 */ /* 0x002e6c0000001000 */
[----:B------:R-:W-:Y:S02]  /*6f90*/  UMOV UR43, UR5 ;  /* 0x00000005002b7c82 */ /* 0x000fe40008000000 */
[----:B------:R-:W-:Y:S04]  /*6fa0*/  UIMAD UR4, UR43, UR9, UR8 ;  /* 0x000000092b0472a4 */ /* 0x000fe8000f8e0208 */
[----:B------:R-:W-:Y:S01]  /*6fb0*/  UISETP.GT.U32.AND UP0, UPT, UR6, UR4, UPT ;  /* 0x000000040600728c */ /* 0x000fe2000bf04070 */
[----:B-1----:R-:W-:Y:S10]  /*6fc0*/  IADD3 R6, PT, PT, R0, 0xffffffe, RZ ;  /* 0x0ffffffe00067810 */ /* 0x002ff40007ffe0ff */
[----:B------:R-:W-:Y:S02]  /*6fd0*/  @!UP0 UIADD3 UR4, UPT, UPT, UR4, -UR6, URZ ;  /* 0x8000000604048290 */ /* 0x000fe4000fffe0ff */
[----:B------:R-:W-:Y:S01]  /*6fe0*/  @!UP0 UIADD3 UR43, UPT, UPT, UR43, 0x1, URZ ;  /* 0x000000012b2b8890 */ /* 0x000fe2000fffe0ff */
[----:B------:R-:W1:Y:S01]  /*6ff0*/  F2I.FTZ.U32.TRUNC.NTZ R7, R6 ;  /* 0x0000000600077305 */ /* 0x000e62000021f000 */
[----:B------:R-:W-:Y:S02]  /*7000*/  UISETP.GE.U32.AND UP2, UPT, UR4, UR6, UPT ;  /* 0x000000060400728c */ /* 0x000fe4000bf46070 */
[----:B------:R-:W-:Y:S02]  /*7010*/  ULOP3.LUT UR4, UR23, UR55, URZ, 0x3c, !UPT ;  /* 0x0000003717047292 */ /* 0x000fe4000f8e3cff */
[----:B------:R-:W-:Y:S02]  /*7020*/  UISETP.NE.AND UP0, UPT, UR55, URZ, UPT ;  /* 0x000000ff3700728c */ /* 0x000fe4000bf05270 */
[----:B------:R-:W-:Y:S05]  /*7030*/  UISETP.GE.AND UP1, UPT, UR4, URZ, UPT ;  /* 0x000000ff0400728c */ /* 0x000fea000bf26270 */
[----:B------:R-:W-:Y:S01]  /*7040*/  @UP2 UIADD3 UR43, UPT, UPT, UR43, 0x1, URZ ;  /* 0x000000012b2b2890 */ /* 0x000fe2000fffe0ff */
[--C-:B-1----:R-:W-:Y:S02]  /*7050*/  IMAD.MOV R4, RZ, RZ, -R7.reuse ;  /* 0x000000ffff047224 */ /* 0x102fe400078e0a07 */
[----:B------:R-:W-:Y:S03]  /*7060*/  IMAD.MOV.U32 R6, RZ, RZ, RZ ;  /* 0x000000ffff067224 */ /* 0x000fe600078e00ff */
[----:B------:R-:W-:Y:S01]  /*7070*/  @!UP1 UIADD3 UR43, UPT, UPT, -UR43, URZ, URZ ;  /* 0x000000ff2b2b9290 */ /* 0x000fe2000fffe1ff */
[----:B------:R-:W-:Y:S01]  /*7080*/  IMAD R3, R4, R5, RZ ;  /* 0x0000000504037224 */ /* 0x000fe200078e02ff */
[----:B------:R-:W-:Y:S02]  /*7090*/  UISETP.NE.AND UP1, UPT, UR38, 0x1, UPT ;  /* 0x000000012600788c */ /* 0x000fe4000bf25270 */
[----:B------:R-:W-:Y:S01]  /*70a0*/  @!UP0 ULOP3.LUT UR43, URZ, UR55, URZ, 0x33, !UPT ;  /* 0x00000037ff2b8292 */ /* 0x000fe2000f8e33ff */
[----:B------:R-:W-:Y:S05]  /*70b0*/  IMAD.HI.U32 R7, R7, R3, R6 ;  /* 0x0000000307077227 */ /* 0x000fea00078e0006 */
[----:B------:R-:W-:Y:S03]  /*70c0*/  IMAD.U32 R0, RZ, RZ, UR43 ;  /* 0x0000002bff007e24 */ /* 0x000fe6000f8e00ff */
[----:B------:R-:W1:Y:S02]  /*70d0*/  @!UP1 LDCU.128 UR12, c[0x0][0xb10] ;  /* 0x00016200ff0c97ac */ /* 0x000e640008000c00 */
[----:B------:R-:W-:Y:S05]  /*70e0*/  IABS R0, R0 ;  /* 0x0000000000007213 */ /* 0x000fea0000000000 */
[----:B------:R-:W-:Y:S01]  /*70f0*/  IMAD.HI.U32 R7, R7, R0, RZ ;  /* 0x0000000007077227 */ /* 0x000fe200078e00ff */
[----:B------:R-:W2:Y:S01]  /*7100*/  @!UP1 LDCU UR5, c[0x0][0xb0c] ;  /* 0x00016180ff0597ac */ /* 0x000ea20008000800 */
[----:B------:R-:W3:Y:S03]  /*7110*/  @!UP1 LDCU UR10, c[0x0][0xb20] ;  /* 0x00016400ff0a97ac */ /* 0x000ee60008000800 */
[----:B------:R-:W-:Y:S01]  /*7120*/  IADD3 R3, PT, PT, -R7, RZ, RZ ;  /* 0x000000ff07037210 */ /* 0x000fe20007ffe1ff */
[----:B-1----:R-:W-:Y:S04]  /*7130*/  UIMAD.WIDE.U32 UR8, UR37, UR12, URZ ;  /* 0x0000000c250872a5 */ /* 0x002fe8000f8e00ff */
[C---:B------:R-:W-:Y:S01]  /*7140*/  IMAD R0, R5.reuse, R3, R0 ;  /* 0x0000000305007224 */ /* 0x040fe200078e0200 */
[----:B------:R-:W-:Y:S02]  /*7150*/  UIMAD.WIDE.U32 UR6, UR36, UR15, URZ ;  /* 0x0000000f240672a5 */ /* 0x000fe4000f8e00ff */
[----:B------:R-:W-:Y:S02]  /*7160*/  ULOP3.LUT UR8, UR43, UR16, URZ, 0x3c, !UPT ;  /* 0x000000102b087292 */ /* 0x000fe4000f8e3cff */
[----:B------:R-:W-:Y:S01]  /*7170*/  @!UP1 UISETP.NE.AND UP2, UPT, UR14, 0x1, UPT ;  /* 0x000000010e00988c */ /* 0x000fe2000bf45270 */
[----:B------:R-:W-:Y:S01]  /*7180*/  ISETP.GT.U32.AND P1, PT, R5, R0, PT ;  /* 0x000000000500720c */ /* 0x000fe20003f24070 */
[----:B--2---:R-:W-:Y:S01]  /*7190*/  @!UP1 UISETP.NE.AND UP0, UPT, UR5, 0x1, UPT ;  /* 0x000000010500988c */ /* 0x004fe2000bf05270 */
[----:B------:R-:W-:Y:S01]  /*71a0*/  @!UP1 UMOV UR4, UR9 ;  /* 0x0000000900049c82 */ /* 0x000fe20008000000 */
[----:B------:R-:W-:Y:S01]  /*71b0*/  @!UP1 UMOV UR6, UR7 ;  /* 0x0000000700069c82 */ /* 0x000fe20008000000 */
[----:B------:R-:W-:Y:S02]  /*71c0*/  @!UP1 USHF.R.U32.HI UR4, URZ, UR13, UR4 ;  /* 0x0000000dff049299 */ /* 0x000fe40008011604 */
[----:B---3--:R-:W-:Y:S02]  /*71d0*/  @!UP1 USHF.R.U32.HI UR6, URZ, UR10, UR6 ;  /* 0x0000000aff069299 */ /* 0x008fe40008011606 */
[----:B------:R-:W-:Y:S02]  /*71e0*/  @!UP1 USEL UR7, UR37, UR4, !UP0 ;  /* 0x0000000425079287 */ /* 0x000fe4000c000000 */
[----:B------:R-:W-:Y:S02]  /*71f0*/  UISETP.GE.AND UP0, UPT, UR8, URZ, UPT ;  /* 0x000000ff0800728c */ /* 0x000fe4000bf06270 */
[----:B------:R-:W-:Y:S01]  /*7200*/  @!UP1 USEL UR6, UR36, UR6, !UP2 ;  /* 0x0000000624069287 */ /* 0x000fe2000d000000 */
[----:B------:R-:W-:Y:S01]  /*7210*/  @!P1 IMAD.IADD R0, R0, 0x1, -R5 ;  /* 0x0000000100009824 */ /* 0x000fe200078e0a05 */
[----:B------:R-:W-:Y:S01]  /*7220*/  UISETP.NE.AND UP2, UPT, UR16, URZ, UPT ;  /* 0x000000ff1000728c */ /* 0x000fe2000bf45270 */
[----:B------:R-:W-:Y:S01]  /*7230*/  @!P1 VIADD R7, R7, 0x1 ;  /* 0x0000000107079836 */ /* 0x000fe20000000000 */
[----:B------:R-:W-:Y:S02]  /*7240*/  @!UP1 UIADD3 UR4, UPT, UPT, -UR7, UR6, URZ ;  /* 0x0000000607049290 */ /* 0x000fe4000fffe1ff */
[----:B------:R-:W-:Y:S01]  /*7250*/  @!UP1 UIADD3 UR6, UPT, UPT, UR7, -UR6, URZ ;  /* 0x8000000607069290 */ /* 0x000fe2000fffe0ff */
[----:B------:R-:W-:Y:S01]  /*7260*/  ISETP.GE.U32.AND P2, PT, R0, R5, PT ;  /* 0x000000050000720c */ /* 0x000fe20003f46070 */
[----:B------:R-:W-:Y:S01]  /*7270*/  @!UP1 UIMAD UR37, UR4, UR5, UR37 ;  /* 0x00000005042592a4 */ /* 0x000fe2000f8e0225 */
[----:B------:R-:W-:Y:S01]  /*7280*/  @P0 SHF.R.U32.HI R0, RZ, 0x10, R81 ;  /* 0x00000010ff000819 */ /* 0x000fe20000011651 */
[----:B------:R-:W-:Y:S02]  /*7290*/  UIADD3 UR4, UPT, UPT, -UR43, URZ, URZ ;  /* 0x000000ff2b047290 */ /* 0x000fe4000fffe1ff */
[----:B------:R-:W-:Y:S01]  /*72a0*/  @!UP1 UIMAD UR36, UR6, UR14, UR36 ;  /* 0x0000000e062492a4 */ /* 0x000fe2000f8e0224 */
[----:B------:R-:W-:Y:S01]  /*72b0*/  @P0 R2UR UR11, R0 ;  /* 0x00000000000b02ca */ /* 0x000fe200000e0000 */
[----:B------:R-:W-:Y:S04]  /*72c0*/  UIMAD UR5, UR55, UR4, UR23 ;  /* 0x00000004370572a4 */ /* 0x000fe8000f8e0217 */
[----:B------:R-:W-:Y:S02]  /*72d0*/  USHF.L.U32 UR53, UR5, 0x6, URZ ;  /* 0x0000000605357899 */ /* 0x000fe400080006ff */
[----:B------:R-:W-:Y:S04]  /*72e0*/  @P2 IADD3 R7, PT, PT, R7, 0x1, RZ ;  /* 0x0000000107072810 */ /* 0x000fe80007ffe0ff */
[----:B------:R-:W-:Y:S02]  /*72f0*/  R2UR UR44, R7 ;  /* 0x00000000072c72ca */ /* 0x000fe400000e0000 */
[----:B------:R-:W-:Y:S01]  /*7300*/  IMAD.U32 R106, RZ, RZ, UR11 ;  /* 0x0000000bff6a7e24 */ /* 0x000fe2000f8e00ff */
[----:B------:R-:W-:Y:S10]  /*7310*/  UIADD3 UR11, UPT, UPT, UR51, 0x200, URZ ;  /* 0x00000200330b7890 */ /* 0x000ff4000fffe0ff */
[----:B------:R-:W-:Y:S02]  /*7320*/  @!UP0 UIADD3 UR44, UPT, UPT, -UR44, URZ, URZ ;  /* 0x000000ff2c2c8290 */ /* 0x000fe4000fffe1ff */
[----:B------:R-:W-:Y:S02]  /*7330*/  ULOP3.LUT UP0, URZ, UR11, 0x1b0, URZ, 0xc0, !UPT ;  /* 0x000001b00bff7892 */ /* 0x000fe4000f80c0ff */
[----:B------:R-:W-:Y:S04]  /*7340*/  @!UP2 ULOP3.LUT UR44, URZ, UR16, URZ, 0x33, !UPT ;  /* 0x00000010ff2ca292 */ /* 0x000fe8000f8e33ff */
[----:B------:R-:W-:Y:S04]  /*7350*/  UIADD3 UR4, UPT, UPT, -UR44, URZ, URZ ;  /* 0x000000ff2c047290 */ /* 0x000fe8000fffe1ff */
[----:B------:R-:W-:Y:S01]  /*7360*/  UIMAD UR43, UR16, UR4, UR43 ;  /* 0x00000004102b72a4 */ /* 0x000fe2000f8e022b */
[----:B------:R-:W-:Y:S11]  /*7370*/  BRA.U !UP0, `(.L_x_110) ;  /* 0x00000001087c7547 */ /* 0x000ff6000b800000 */
[----:B------:R-:W1:Y:S01]  /*7380*/  LDCU.64 UR8, c[0x4][0x80] ;  /* 0x01001000ff0877ac */ /* 0x000e620008000a00 */
[----:B------:R-:W-:Y:S01]  /*7390*/  MOV R16, 0x0 ;  /* 0x0000000000107802 */ /* 0x000fe20000000f00 */
[----:B------:R-:W-:Y:S02]  /*73a0*/  HFMA2 R12, -RZ, RZ, 0, 5.9604644775390625e-08 ;  /* 0x00000001ff0c7431 */ /* 0x000fe400000001ff */
[----:B------:R-:W-:Y:S01]  /*73b0*/  IMAD.MOV.U32 R8, RZ, RZ, 0x70 ;  /* 0x00000070ff087424 */ /* 0x000fe200078e00ff */
[----:B------:R2:W3:Y:S01]  /*73c0*/  LDC.64 R14, c[0x4][R16] ;  /* 0x01000000100e7b82 */ /* 0x0004e20000000a00 */
[----:B------:R-:W4:Y:S01]  /*73d0*/  LDCU.64 UR6, c[0x4][0x88] ;  /* 0x01001100ff0677ac */ /* 0x000f220008000a00 */
[----:B------:R-:W-:Y:S01]  /*73e0*/  IMAD.MOV.U32 R13, RZ, RZ, RZ ;  /* 0x000000ffff0d7224 */ /* 0x000fe200078e00ff */
[----:B------:R-:W2:Y:S01]  /*73f0*/  LDCU.64 UR4, c[0x4][0x8] ;  /* 0x01000100ff0477ac */ /* 0x000ea20008000a00 */
[----:B-1----:R-:W-:Y:S01]  /*7400*/  MOV R5, UR9 ;  /* 0x0000000900057c02 */ /* 0x002fe20008000f00 */
[----:B------:R-:W-:Y:S01]  /*7410*/  IMAD.U32 R4, RZ, RZ, UR8 ;  /* 0x00000008ff047e24 */ /* 0x000fe2000f8e00ff */
[----:B----4-:R-:W-:Y:S01]  /*7420*/  MOV R7, UR7 ;  /* 0x0000000700077c02 */ /* 0x010fe20008000f00 */
[----:B------:R-:W-:Y:S01]  /*7430*/  IMAD.U32 R6, RZ, RZ, UR6 ;  /* 0x00000006ff067e24 */ /* 0x000fe2000f8e00ff */
[----:B--2---:R-:W-:Y:S01]  /*7440*/  MOV R11, UR5 ;  /* 0x00000005000b7c02 */ /* 0x004fe20008000f00 */
[----:B------:R-:W-:Y:S02]  /*7450*/  IMAD.U32 R10, RZ, RZ, UR4 ;  /* 0x00000004ff0a7e24 */ /* 0x000fe4000f8e00ff */
[----:B------:R-:W-:Y:S07]  /*7460*/  LEPC R20, `(.L_x_111) ;  /* 0x000000001014794e */ /* 0x000fee0000000000 */
[----:B---3-5:R-:W-:Y:S05]  /*7470*/  CALL.ABS.NOINC R14 ;  /* 0x000000000e007343 */ /* 0x028fea0003c00000 */
.L_x_111:
[----:B------:R-:W1:Y:S01]  /*7480*/  LDCU.64 UR8, c[0x4][0x80] ;  /* 0x01001000ff0877ac */ /* 0x000e620008000a00 */
[----:B------:R-:W2:Y:S01]  /*7490*/  LDC.64 R16, c[0x4][R16] ;  /* 0x0100000010107b82 */ /* 0x000ea20000000a00 */
[----:B------:R-:W-:Y:S02]  /*74a0*/  HFMA2 R12, -RZ, RZ, 0, 5.9604644775390625e-08 ;  /* 0x00000001ff0c7431 */ /* 0x000fe400000001ff */
[----:B------:R-:W-:Y:S02]  /*74b0*/  IMAD.MOV.U32 R8, RZ, RZ, 0x70 ;  /* 0x00000070ff087424 */ /* 0x000fe400078e00ff */
[----:B------:R-:W-:Y:S01]  /*74c0*/  IMAD.MOV.U32 R13, RZ, RZ, RZ ;  /* 0x000000ffff0d7224 */ /* 0x000fe200078e00ff */
[----:B------:R-:W3:Y:S01]  /*74d0*/  LDCU.64 UR6, c[0x4][0x88] ;  /* 0x01001100ff0677ac */ /* 0x000ee20008000a00 */
[----:B------:R-:W4:Y:S01]  /*74e0*/  LDCU.64 UR4, c[0x4][0x8] ;  /* 0x01000100ff0477ac */ /* 0x000f220008000a00 */
[----:B-1----:R-:W-:Y:S02]  /*74f0*/  MOV R4, UR8 ;  /* 0x0000000800047c02 */ /* 0x002fe40008000f00 */
[----:B------:R-:W-:Y:S02]  /*7500*/  MOV R5, UR9 ;  /* 0x0000000900057c02 */ /* 0x000fe40008000f00 */
[----:B---3--:R-:W-:Y:S01]  /*7510*/  MOV R7, UR7 ;  /* 0x0000000700077c02 */ /* 0x008fe20008000f00 */
[----:B------:R-:W-:Y:S01]  /*7520*/  IMAD.U32 R6, RZ, RZ, UR6 ;  /* 0x00000006ff067e24 */ /* 0x000fe2000f8e00ff */
[----:B----4-:R-:W-:Y:S01]  /*7530*/  MOV R11, UR5 ;  /* 0x00000005000b7c02 */ /* 0x010fe20008000f00 */
[----:B------:R-:W-:Y:S02]  /*7540*/  IMAD.U32 R10, RZ, RZ, UR4 ;  /* 0x00000004ff0a7e24 */ /* 0x000fe4000f8e00ff */
[----:B------:R-:W-:Y:S07]  /*7550*/  LEPC R20, `(.L_x_110) ;  /* 0x000000001014794e */ /* 0x000fee0000000000 */
[----:B--2---:R-:W-:Y:S05]  /*7560*/  CALL.ABS.NOINC R16 ;  /* 0x0000000010007343 */ /* 0x004fea0003c00000 */
.L_x_110:
[----:B------:R-:W-:Y:S02]  /*7570*/  R2UR UR4, R97 ;  /* 0x00000000610472ca */ /* 0x000fe400000e0000 */
[----:B------:R-:W-:Y:S02]  /*7580*/  ISETP.NE.U32.AND P3, PT, R78, RZ, PT ;  /* 0x000000ff4e00720c */ /* 0x000fe40003f65070 */
[----:B------:R-:W-:Y:S02]  /*7590*/  ISETP.NE.U32.AND P2, PT, RZ, UR58, PT ;  /* 0x0000003aff007c0c */ /* 0x000fe4000bf45070 */
[----:B------:R-:W-:Y:S02]  /*75a0*/  ISETP.NE.AND.EX P3, PT, R79, RZ, PT, P3 ;  /* 0x000000ff4f00720c */ /* 0x000fe40003f65330 */
[----:B------:R-:W-:Y:S05]  /*75b0*/  ISETP.NE.AND.EX P2, PT, RZ, UR59, PT, P2 ;  /* 0x0000003bff007c0c */ /* 0x000fea000bf45320 */
[----:B------:R-:W-:Y:S01]  /*75c0*/  UISETP.NE.AND UP2, UPT, UR4, URZ, UPT ;  /* 0x000000ff0400728c */ /* 0x000fe2000bf45270 */
[----:B------:R-:W1:Y:S05]  /*75d0*/  LDCU.64 UR4, c[0x0][0x890] ;  /* 0x00011200ff0477ac */ /* 0x000e6a0008000a00 */
[----:B------:R-:W-:Y:S04]  /*75e0*/  PLOP3.LUT P4, PT, PT, PT, UP2, 0x80, 0x8 ;  /* 0x000000000008781c */ /* 0x000fe80003f8f028 */
[----:B------:R-:W-:Y:S01]  /*75f0*/  P2R R110, PR, RZ, 0x10 ;  /* 0x00000010ff6e7803 */ /* 0x000fe20000000000 */
[----:B-1----:R-:W-:Y:S04]  /*7600*/  UISETP.NE.U32.AND UP0, UPT, UR4, URZ, UPT ;  /* 0x000000ff0400728c */ /* 0x002fe8000bf05070 */
[----:B------:R-:W-:Y:S02]  /*7610*/  UISETP.NE.AND.EX UP1, UPT, UR5, URZ, UPT, UP0 ;  /* 0x000000ff0500728c */ /* 0x000fe4000bf25300 */
[----:B------:R-:W-:Y:S02]  /*7620*/  UPLOP3.LUT UP0, UPT, UPT, UPT, UPT, 0x40, 0x4 ;  /* 0x000000000004789c */ /* 0x000fe40003f0e870 */
[----:B------:R-:W-:Y:S06]  /*7630*/  @UP2 UPLOP3.LUT UP0, UPT, UPT, UPT, UP1, 0x80, 0x8 ;  /* 0x000000000008289c */ /* 0x000fec0003f0f010 */
[----:B------:R-:W-:Y:S01]  /*7640*/  PLOP3.LUT P0, PT, PT, PT, UP0, 0x80, 0x8 ;  /* 0x000000000008781c */ /* 0x000fe20003f0f008 */
[----:B------:R-:W-:Y:S01]  /*7650*/  @!UPT UIADD3 URZ, UPT, UPT, URZ, URZ, URZ ;  /* 0x000000fffffff290 */ /* 0x000fe2000fffe0ff */
[----:B------:R-:W-:Y:S11]  /*7660*/  BRA.U !UP1, `(.L_x_112) ;  /* 0x00000001093c7547 */ /* 0x000ff6000b800000 */
[----:B------:R-:W-:Y:S01]  /*7670*/  UISETP.NE.U32.AND UP0, UPT, UR58, URZ, UPT ;  /* 0x000000ff3a00728c */ /* 0x000fe2000bf05070 */
[----:B------:R-:W-:Y:S01]  /*7680*/  HFMA2 R0, -RZ, RZ, 0, 5.9604644775390625e-08 ;  /* 0x00000001ff007431 */ /* 0x000fe200000001ff */
[----:B------:R-:W1:Y:S01]  /*7690*/  LDCU.64 UR8, c[0x0][0x358] ;  /* 0x00006b00ff0877ac */ /* 0x000e620008000a00 */
[----:B------:R-:W-:Y:S01]  /*76a0*/  IMAD.MOV.U32 R91, RZ, RZ, 0x1 ;  /* 0x00000001ff5b7424 */ /* 0x000fe200078e00ff */
[----:B------:R-:W-:Y:S06]  /*76b0*/  UISETP.NE.AND.EX UP0, UPT, UR59, URZ, UPT, UP0 ;  /* 0x000000ff3b00728c */ /* 0x000fec000bf05300 */
        /* <DEDUP_REMOVED lines=9> */
[----:B-12---:R-:W-:Y:S02]  /*7750*/  @!P1 IMAD.U32 R41, RZ, RZ, UR4 ;  /* 0x00000004ff299e24 */ /* 0x006fe4000f8e00ff */
.L_x_112:
[----:B------:R-:W-:Y:S05]  /*7760*/  @!P3 BRA `(.L_x_113) ;  /* 0x000000000024b947 */ /* 0x000fea0003800000 */
[----:B------:R-:W-:Y:S01]  /*7770*/  ISETP.NE.U32.AND P1, PT, R76, RZ, PT ;  /* 0x000000ff4c00720c */ /* 0x000fe20003f25070 */
[----:B------:R-:W1:Y:S03]  /*7780*/  LDCU.64 UR4, c[0x0][0x358] ;  /* 0x00006b00ff0477ac */ /* 0x000e660008000a00 */
[----:B------:R-:W-:Y:S11]  /*7790*/  ISETP.NE.AND.EX P1, PT, R77, RZ, PT, P1 ;  /* 0x000000ff4d00720c */ /* 0x000ff60003f25310 */
[----:B------:R-:W-:Y:S02]  /*77a0*/  @!UPT UIADD3 URZ, UPT, UPT, URZ, URZ, URZ ;  /* 0x000000fffffff290 */ /* 0x000fe4000fffe0ff */
[----:B------:R-:W2:Y:S01]  /*77b0*/  @P1 LDC.64 R4, c[0x0][0x8a8] ;  /* 0x00022a00ff041b82 */ /* 0x000ea20000000a00 */
[----:B------:R-:W-:Y:S04]  /*77c0*/  @P1 IMAD R0, R78, UR49, RZ ;  /* 0x000000314e001c24 */ /* 0x000fe8000f8e02ff */
[----:B--2---:R-:W-:Y:S05]  /*77d0*/  @P1 IMAD.WIDE R4, R0, 0x4, R4 ;  /* 0x0000000400041825 */ /* 0x004fea00078e0204 */
[----:B-1---5:R1:W5:Y:S02]  /*77e0*/  @P1 LDG.E R38, desc[UR4][R4.64] ;  /* 0x0000000404261981 */ /* 0x022364000c1e1900 */
[----:B-1----:R-:W2:Y:S02]  /*77f0*/  @!P1 LDC R38, c[0x0][0x8a0] ;  /* 0x00022800ff269b82 */ /* 0x002ea40000000800 */
.L_x_113:
[----:B-----5:R-:W-:Y:S01]  /*7800*/  FSETP.NEU.AND P1, PT, R41, RZ, PT ;  /* 0x000000ff2900720b */ /* 0x020fe20003f2d000 */
[----:B------:R-:W-:Y:S01]  /*7810*/  ULOP3.LUT UR4, UR57, 0x1, URZ, 0x3c, !UPT ;  /* 0x0000000139047892 */ /* 0x000fe2000f8e3cff */
[----:B------:R-:W-:Y:S01]  /*7820*/  SEL R6, RZ, 0xffffffff, P2 ;  /* 0xffffffffff067807 */ /* 0x000fe20001000000 */
[----:B------:R-:W-:Y:S01]  /*7830*/  IMAD.U32 R5, RZ, RZ, UR52 ;  /* 0x00000034ff057e24 */ /* 0x000fe2000f8e00ff */
[----:B------:R-:W-:Y:S01]  /*7840*/  @P4 LOP3.LUT P2, RZ, R91, 0xff, RZ, 0xc0, !PT ;  /* 0x000000ff5bff4812 */ /* 0x000fe2000784c0ff */
[----:B------:R-:W-:Y:S01]  /*7850*/  IMAD.U32 R112, RZ, RZ, UR52 ;  /* 0x00000034ff707e24 */ /* 0x000fe2000f8e00ff */
[----:B------:R-:W-:Y:S01]  /*7860*/  @P4 SEL R109, RZ, 0xffffffff, P1 ;  /* 0xffffffffff6d4807 */ /* 0x000fe20000800000 */
[----:B------:R-:W-:Y:S01]  /*7870*/  IMAD.U32 R46, RZ, RZ, UR4 ;  /* 0x00000004ff2e7e24 */ /* 0x000fe2000f8e00ff */
[----:B------:R-:W-:Y:S01]  /*7880*/  LEA R0, R5, UR51, 0x3 ;  /* 0x0000003305007c11 */ /* 0x000fe2000f8e18ff */
[----:B------:R-:W-:Y:S01]  /*7890*/  IMAD.SHL.U32 R112, R112, 0x2000, RZ ;  /* 0x0000200070707824 */ /* 0x000fe200078e00ff */
[----:B------:R-:W-:Y:S01]  /*78a0*/  @P0 SEL R109, R6, R109, !P2 ;  /* 0x0000006d066d0207 */ /* 0x000fe20005000000 */
[----:B------:R-:W-:Y:S01]  /*78b0*/  IMAD.SHL.U32 R85, R99, 0x10, RZ ;  /* 0x0000001063557824 */ /* 0x000fe200078e00ff */
[----:B------:R-:W-:Y:S01]  /*78c0*/  LEA R107, R36, UR51, 0x3 ;  /* 0x00000033246b7c11 */ /* 0x000fe2000f8e18ff */
[----:B------:R-:W-:Y:S01]  /*78d0*/  IMAD.IADD R111, R105, 0x1, R112 ;  /* 0x00000001696f7824 */ /* 0x000fe200078e0270 */
[----:B------:R-:W-:Y:S01]  /*78e0*/  @P4 LOP3.LUT R109, R109, 0x1, RZ, 0xc0, !PT ;  /* 0x000000016d6d4812 */ /* 0x000fe200078ec0ff */
[----:B------:R-:W-:Y:S01]  /*78f0*/  IMAD.SHL.U32 R84, R98, 0x10, RZ ;  /* 0x0000001062547824 */ /* 0x000fe200078e00ff */
[----:B------:R-:W-:Y:S01]  /*7900*/  SHF.L.U32 R4, R89, 0x1f, RZ ;  /* 0x0000001f59047819 */ /* 0x000fe200000006ff */
[----:B------:R-:W-:Y:S01]  /*7910*/  IMAD.IADD R87, R111, 0x1, R85 ;  /* 0x000000016f577824 */ /* 0x000fe200078e0255 */
[----:B------:R-:W-:Y:S01]  /*7920*/  ISETP.NE.U32.OR P5, PT, R109, 0x1, !P4 ;  /* 0x000000016d00780c */ /* 0x000fe200067a5470 */
[----:B------:R-:W-:Y:S01]  /*7930*/  BSSY B1, `(.L_x_114) ;  /* 0x0000032000017945 */ /* 0x000fe20003800000 */
[----:B------:R-:W-:Y:S01]  /*7940*/  PLOP3.LUT P0, PT, PT, PT, UP1, 0x80, 0x8 ;  /* 0x000000000008781c */ /* 0x000fe20003f0f018 */
[----:B------:R-:W-:Y:S01]  /*7950*/  IMAD.MOV.U32 R113, RZ, RZ, 0x1 ;  /* 0x00000001ff717424 */ /* 0x000fe200078e00ff */
[----:B------:R-:W-:Y:S01]  /*7960*/  LOP3.LUT P2, R108, R91, 0xff, RZ, 0xc0, !PT ;  /* 0x000000ff5b6c7812 */ /* 0x000fe2000784c0ff */
[----:B------:R-:W-:Y:S01]  /*7970*/  IMAD.IADD R39, R37, 0x1, R2 ;  /* 0x0000000125277824 */ /* 0x000fe200078e0202 */
[----:B------:R-:W-:Y:S01]  /*7980*/  SEL R115, RZ, 0xffffffff, P1 ;  /* 0xffffffffff737807 */ /* 0x000fe20000800000 */
[----:B------:R-:W-:Y:S01]  /*7990*/  IMAD.U32 R114, RZ, RZ, UR52 ;  /* 0x00000034ff727e24 */ /* 0x000fe2000f8e00ff */
[----:B------:R-:W-:Y:S02]  /*79a0*/  CS2R R74, SRZ ;  /* 0x00000000004a7805 */ /* 0x000fe4000001ff00 */
[----:B------:R-:W-:Y:S02]  /*79b0*/  CS2R R72, SRZ ;  /* 0x0000000000487805 */ /* 0x000fe4000001ff00 */
[----:B------:R-:W-:Y:S02]  /*79c0*/  CS2R R66, SRZ ;  /* 0x0000000000427805 */ /* 0x000fe4000001ff00 */
[----:B------:R-:W-:Y:S02]  /*79d0*/  CS2R R64, SRZ ;  /* 0x0000000000407805 */ /* 0x000fe4000001ff00 */
[----:B------:R-:W-:Y:S02]  /*79e0*/  CS2R R58, SRZ ;  /* 0x00000000003a7805 */ /* 0x000fe4000001ff00 */
[----:B------:R-:W-:Y:S02]  /*79f0*/  @P5 SHF.L.U32 R3, R46, 0x1f, RZ ;  /* 0x0000001f2e035819 */ /* 0x000fe400000006ff */
[----:B------:R-:W-:Y:S02]  /*7a00*/  CS2R R56, SRZ ;  /* 0x0000000000387805 */ /* 0x000fe4000001ff00 */
[----:B------:R-:W-:Y:S02]  /*7a10*/  @P0 SEL R115, R6, R115, !P2 ;  /* 0x0000007306730207 */ /* 0x000fe40005000000 */
[----:B------:R-:W-:Y:S01]  /*7a20*/  CS2R R50, SRZ ;  /* 0x0000000000327805 */ /* 0x000fe2000001ff00 */
[----:B------:R-:W1:Y:S01]  /*7a30*/  @P5 SYNCS.PHASECHK.TRANS64.TRYWAIT P4, [R0+URZ+0x140], R3 ;  /* 0x00014003000055a7 */ /* 0x000e6200080811ff */
[----:B------:R-:W-:Y:S01]  /*7a40*/  CS2R R48, SRZ ;  /* 0x0000000000307805 */ /* 0x000fe2000001ff00 */
[----:B------:R-:W-:Y:S01]  /*7a50*/  IMAD.IADD R86, R111, 0x1, R84 ;  /* 0x000000016f567824 */ /* 0x000fe200078e0254 */
[----:B------:R-:W-:Y:S01]  /*7a60*/  LOP3.LUT R115, R115, 0x1, RZ, 0xc0, !PT ;  /* 0x0000000173737812 */ /* 0x000fe200078ec0ff */
[----:B------:R-:W-:Y:S01]  /*7a70*/  IMAD.IADD R47, R104, 0x1, R87 ;  /* 0x00000001682f7824 */ /* 0x000fe200078e0257 */
[----:B------:R3:W4:Y:S01]  /*7a80*/  SYNCS.PHASECHK.TRANS64.TRYWAIT P3, [R107+URZ+0x190], R4 ;  /* 0x000190046b0075a7 */ /* 0x00072200080611ff */
[----:B-1----:R-:W-:Y:S01]  /*7a90*/  @P5 SEL R113, RZ, 0x1, !P4 ;  /* 0x00000001ff715807 */ /* 0x002fe20006000000 */
[----:B---3--:R-:W-:Y:S06]  /*7aa0*/  @!P5 BRA `(.L_x_115) ;  /* 0x000000000068d947 */ /* 0x008fec0003800000 */
[----:B------:R-:W-:Y:S01]  /*7ab0*/  ISETP.NE.AND P1, PT, R113, RZ, PT ;  /* 0x000000ff7100720c */ /* 0x000fe20003f25270 */
[----:B------:R-:W-:Y:S01]  /*7ac0*/  BSSY B0, `(.L_x_116) ;  /* 0x000000e000007945 */ /* 0x000fe20003800000 */
[----:B------:R-:W-:Y:S02]  /*7ad0*/  ISETP.NE.U32.AND P0, PT, R115, 0x1, PT ;  /* 0x000000017300780c */ /* 0x000fe40003f05070 */
[----:B------:R-:W-:Y:S02]  /*7ae0*/  CS2R R50, SRZ ;  /* 0x0000000000327805 */ /* 0x000fe4000001ff00 */
[----:B------:R-:W-:Y:S02]  /*7af0*/  CS2R R48, SRZ ;  /* 0x0000000000307805 */ /* 0x000fe4000001ff00 */
[----:B------:R-:W-:Y:S02]  /*7b00*/  CS2R R58, SRZ ;  /* 0x00000000003a7805 */ /* 0x000fe4000001ff00 */
[----:B------:R-:W-:Y:S02]  /*7b10*/  CS2R R56, SRZ ;  /* 0x0000000000387805 */ /* 0x000fe4000001ff00 */
[----:B------:R-:W-:Y:S02]  /*7b20*/  CS2R R66, SRZ ;  /* 0x0000000000427805 */ /* 0x000fe4000001ff00 */
[----:B------:R-:W-:Y:S02]  /*7b30*/  CS2R R64, SRZ ;  /* 0x0000000000407805 */ /* 0x000fe4000001ff00 */
[----:B------:R-:W-:Y:S02]  /*7b40*/  CS2R R74, SRZ ;  /* 0x00000000004a7805 */ /* 0x000fe4000001ff00 */
[----:B------:R-:W-:Y:S01]  /*7b50*/  CS2R R72, SRZ ;  /* 0x0000000000487805 */ /* 0x000fe2000001ff00 */
[----:B------:R-:W-:Y:S06]  /*7b60*/  @P1 BRA `(.L_x_117) ;  /* 0x00000000000c1947 */ /* 0x000fec0003800000 */
[----:B------:R-:W-:Y:S04]  /*7b70*/  SHF.L.U32 R3, R46, 0x1f, RZ ;  /* 0x0000001f2e037819 */ /* 0x000fe800000006ff */
[----:B------:R-:W1:Y:S02]  /*7b80*/  SYNCS.PHASECHK.TRANS64.TRYWAIT P1, [R0+URZ+0x140], R3 ;  /* 0x00014003000075a7 */ /* 0x000e6400080211ff */
[----:B-1----:R-:W-:Y:S05]  /*7b90*/  @!P1 BRA `(.L_x_118) ;  /* 0x0000002800c09947 */ /* 0x002fea0003800000 */
.L_x_117:
[----:B------:R-:W-:Y:S05]  /*7ba0*/  BSYNC B0 ;  /* 0x0000000000007941 */ /* 0x000fea0003800000 */
.L_x_116:
[----:B------:R3:W1:Y:S01]  /*7bb0*/  @P0 LDS.128 R48, [R111] ;  /* 0x000000006f300984 */ /* 0x0006620000000c00 */
[----:B------:R-:W-:Y:S03]  /*7bc0*/  UIADD3 UR4, UPT, UPT, UR52, 0x1, URZ ;  /* 0x0000000134047890 */ /* 0x000fe6000fffe0ff */
[----:B------:R3:W1:Y:S01]  /*7bd0*/  @P0 LDS.128 R56, [R87+0x10] ;  /* 0x0000100057380984 */ /* 0x0006620000000c00 */
[----:B------:R-:W-:Y:S03]  /*7be0*/  UISETP.NE.AND UP0, UPT, UR4, 0x3, UPT ;  /* 0x000000030400788c */ /* 0x000fe6000bf05270 */
[----:B------:R3:W1:Y:S01]  /*7bf0*/  @P0 LDS.128 R64, [R86+0x20] ;  /* 0x0000200056400984 */ /* 0x0006620000000c00 */
[----:B------:R-:W-:Y:S02]  /*7c00*/  USEL UR5, URZ, 0x1, UP0 ;  /* 0x00000001ff057887 */ /* 0x000fe40008000000 */
[----:B------:R-:W-:Y:S01]  /*7c10*/  USEL UR4, UR4, URZ, UP0 ;  /* 0x000000ff04047287 */ /* 0x000fe20008000000 */
[----:B------:R3:W1:Y:S03]  /*7c20*/  @P0 LDS.128 R72, [R47+0x10] ;  /* 0x000010002f480984 */ /* 0x0006660000000c00 */
[----:B------:R-:W-:Y:S02]  /*7c30*/  LOP3.LUT R46, R46, UR5, RZ, 0x3c, !PT ;  /* 0x000000052e2e7c12 */ /* 0x000fe4000f8e3cff */
[----:B------:R-:W-:Y:S02]  /*7c40*/  MOV R114, UR4 ;  /* 0x0000000400727c02 */ /* 0x000fe40008000f00 */
.L_x_115:
[----:B------:R-:W-:Y:S05]  /*7c50*/  BSYNC B1 ;  /* 0x0000000000017941 */ /* 0x000fea0003800000 */
.L_x_114:
[----:B-1----:R-:W-:Y:S04]  /*7c60*/  SHF.R.U32.HI R3, RZ, 0x15, R39 ;  /* 0x00000015ff037819 */ /* 0x002fe80000011627 */
[----:B------:R-:W-:Y:S01]  /*7c70*/  LOP3.LUT P0, RZ, R3, 0x3, R92, 0x48, !PT ;  /* 0x0000000303ff7812 */ /* 0x000fe2000780485c */
[----:B------:R-:W-:Y:S01]  /*7c80*/  @!UPT UIADD3 URZ, UPT, UPT, URZ, URZ, URZ ;  /* 0x000000fffffff290 */ /* 0x000fe2000fffe0ff */
[----:B----4-:R-:W-:Y:S11]  /*7c90*/  @P3 BRA `(.L_x_119) ;  /* 0x0000000000083947 */ /* 0x010ff60003800000 */
[----:B------:R-:W1:Y:S02]  /*7ca0*/  SYNCS.PHASECHK.TRANS64.TRYWAIT P1, [R107+URZ+0x190], R4 ;  /* 0x000190046b0075a7 */ /* 0x000e6400080211ff */
[----:B-1----:R-:W-:Y:S05]  /*7cb0*/  @!P1 BRA `(.L_x_120) ;  /* 0x00000028008c9947 */ /* 0x002fea0003800000 */
.L_x_119:
[----:B------:R-:W-:Y:S05]  /*7cc0*/  @!P0 BRA `(.L_x_121) ;  /* 0x0000000000408947 */ /* 0x000fea0003800000 */
[----:B------:R-:W4:Y:S01]  /*7cd0*/  LDCU.64 UR8, c[0x4][0x70] ;  /* 0x01000e00ff0877ac */ /* 0x000f220008000a00 */
[----:B------:R-:W-:Y:S01]  /*7ce0*/  MOV R3, 0x0 ;  /* 0x0000000000037802 */ /* 0x000fe20000000f00 */
[----:B------:R-:W-:Y:S02]  /*7cf0*/  HFMA2 R12, -RZ, RZ, 0, 5.9604644775390625e-08 ;  /* 0x00000001ff0c7431 */ /* 0x000fe400000001ff */
[----:B------:R-:W-:Y:S02]  /*7d00*/  IMAD.MOV.U32 R8, RZ, RZ, 0x192 ;  /* 0x00000192ff087424 */ /* 0x000fe400078e00ff */
[----:B------:R-:W-:Y:S01]  /*7d10*/  IMAD.MOV.U32 R13, RZ, RZ, RZ ;  /* 0x000000ffff0d7224 */ /* 0x000fe200078e00ff */
[----:B------:R-:W5:Y:S01]  /*7d20*/  LDCU.64 UR6, c[0x4][0x78] ;  /* 0x01000f00ff0677ac */ /* 0x000f620008000a00 */
[----:B------:R-:W2:Y:S01]  /*7d30*/  LDC.64 R2, c[0x4][R3] ;  /* 0x0100000003027b82 */ /* 0x000ea20000000a00 */
[----:B------:R-:W3:Y:S01]  /*7d40*/  LDCU.64 UR4, c[0x4][0x10] ;  /* 0x01000200ff0477ac */ /* 0x000ee20008000a00 */
[----:B----4-:R-:W-:Y:S01]  /*7d50*/  MOV R5, UR9 ;  /* 0x0000000900057c02 */ /* 0x010fe20008000f00 */
[----:B-1----:R-:W-:Y:S01]  /*7d60*/  IMAD.U32 R4, RZ, RZ, UR8 ;  /* 0x00000008ff047e24 */ /* 0x002fe2000f8e00ff */
[----:B-----5:R-:W-:Y:S01]  /*7d70*/  MOV R7, UR7 ;  /* 0x0000000700077c02 */ /* 0x020fe20008000f00 */
[----:B------:R-:W-:Y:S01]  /*7d80*/  IMAD.U32 R6, RZ, RZ, UR6 ;  /* 0x00000006ff067e24 */ /* 0x000fe2000f8e00ff */
[----:B---3--:R-:W-:Y:S01]  /*7d90*/  MOV R11, UR5 ;  /* 0x00000005000b7c02 */ /* 0x008fe20008000f00 */
[----:B------:R-:W-:Y:S02]  /*7da0*/  IMAD.U32 R10, RZ, RZ, UR4 ;  /* 0x00000004ff0a7e24 */ /* 0x000fe4000f8e00ff */
[----:B------:R-:W-:Y:S07]  /*7db0*/  LEPC R20, `(.L_x_121) ;  /* 0x000000001014794e */ /* 0x000fee0000000000 */
[----:B--2---:R-:W-:Y:S05]  /*7dc0*/  CALL.ABS.NOINC R2 ;  /* 0x0000000002007343 */ /* 0x004fea0003c00000 */
.L_x_121:
[----:B------:R-:W-:Y:S05]  /*7dd0*/  WARPSYNC.ALL ;  /* 0x0000000000007948 */ /* 0x000fea0003800000 */
[----:B------:R-:W-:Y:S01]  /*7de0*/  R2UR UR4, R39 ;  /* 0x00000000270472ca */ /* 0x000fe200000e0000 */
[--C-:B------:R-:W-:Y:S01]  /*7df0*/  HADD2.F32 R40, -RZ, R48.reuse.H0_H0 ;  /* 0x20000030ff287230 */ /* 0x100fe20000004100 */
[----:B------:R-:W-:Y:S01]  /*7e00*/  ISETP.NE.AND P1, PT, R90, RZ, PT ;  /* 0x000000ff5a00720c */ /* 0x000fe20003f25270 */
[----:B------:R-:W-:Y:S01]  /*7e10*/  HADD2.F32 R43, -RZ, R48.H1_H1 ;  /* 0x30000030ff2b7230 */ /* 0x000fe20000004100 */
[----:B------:R-:W-:Y:S01]  /*7e20*/  BSSY.RECONVERGENT B0, `(.L_x_122) ;  /* 0x0000085000007945 */ /* 0x000fe20003800200 */
[----:B------:R-:W-:Y:S02]  /*7e30*/  HADD2.F32 R42, -RZ, R49.H1_H1 ;  /* 0x30000031ff2a7230 */ /* 0x000fe40000004100 */
[----:B------:R-:W-:Y:S02]  /*7e40*/  HADD2.F32 R45, -RZ, R51.H0_H0 ;  /* 0x20000033ff2d7230 */ /* 0x000fe40000004100 */
[----:B------:R-:W-:Y:S04]  /*7e50*/  HADD2.F32 R44, -RZ, R75.H1_H1 ;  /* 0x3000004bff2c7230 */ /* 0x000fe80000004100 */
[----:B-1----:R-:W2:Y:S02]  /*7e60*/  LDTM.x32 R4, tmem[UR4] ;  /* 0x00000004000479ee */ /* 0x002ea400082c0000 */
[C---:B--2---:R-:W-:Y:S01]  /*7e70*/  FMUL R0, R38.reuse, R4 ;  /* 0x0000000426007220 */ /* 0x044fe20000400000 */
[C---:B------:R-:W-:Y:S01]  /*7e80*/  FMUL R2, R38.reuse, R5 ;  /* 0x0000000526027220 */ /* 0x040fe20000400000 */
[C---:B------:R-:W-:Y:S01]  /*7e90*/  FMUL R3, R38.reuse, R6 ;  /* 0x0000000626037220 */ /* 0x040fe20000400000 */
[C---:B------:R-:W-:Y:S01]  /*7ea0*/  FMUL R7, R38.reuse, R7 ;  /* 0x0000000726077220 */ /* 0x040fe20000400000 */
[C---:B------:R-:W-:Y:S01]  /*7eb0*/  FFMA R0, R41.reuse, R40, R0 ;  /* 0x0000002829007223 */ /* 0x040fe20000000000 */
[----:B------:R-:W-:Y:S02]  /*7ec0*/  HADD2.F32 R40, -RZ, R49.H0_H0 ;  /* 0x20000031ff287230 */ /* 0x000fe40000004100 */
[C---:B------:R-:W-:Y:S01]  /*7ed0*/  FFMA R2, R41.reuse, R43, R2 ;  /* 0x0000002b29027223 */ /* 0x040fe20000000002 */
[--C-:B------:R-:W-:Y:S02]  /*7ee0*/  HADD2.F32 R43, -RZ, R50.reuse.H0_H0 ;  /* 0x20000032ff2b7230 */ /* 0x100fe40000004100 */
[C---:B------:R-:W-:Y:S01]  /*7ef0*/  FMUL R4, R38.reuse, R8 ;  /* 0x0000000826047220 */ /* 0x040fe20000400000 */
[----:B------:R-:W-:Y:S01]  /*7f00*/  FMUL R5, R38, R9 ;  /* 0x0000000926057220 */ /* 0x000fe20000400000 */
[C---:B------:R-:W-:Y:S01]  /*7f10*/  FFMA R3, R41.reuse, R40, R3 ;  /* 0x0000002829037223 */ /* 0x040fe20000000003 */
[----:B------:R-:W-:Y:S01]  /*7f20*/  HADD2.F32 R40, -RZ, R50.H1_H1 ;  /* 0x30000032ff287230 */ /* 0x000fe20000004100 */
[----:B------:R-:W-:Y:S01]  /*7f30*/  F2FP.F16.F32.PACK_AB R52, R2, R0 ;  /* 0x000000000234723e */ /* 0x000fe200000000ff */
[C---:B------:R-:W-:Y:S01]  /*7f40*/  FFMA R7, R41.reuse, R42, R7 ;  /* 0x0000002a29077223 */ /* 0x040fe20000000007 */
[C---:B------:R-:W-:Y:S01]  /*7f50*/  FFMA R4, R41.reuse, R43, R4 ;  /* 0x0000002b29047223 */ /* 0x040fe20000000004 */
[C---:B------:R-:W-:Y:S01]  /*7f60*/  FMUL R6, R38.reuse, R10 ;  /* 0x0000000a26067220 */ /* 0x040fe20000400000 */
[----:B------:R-:W-:Y:S02]  /*7f70*/  HADD2.F32 R42, -RZ, R51.H1_H1 ;  /* 0x30000033ff2a7230 */ /* 0x000fe40000004100 */
[----:B------:R-:W-:Y:S01]  /*7f80*/  FFMA R5, R41, R40, R5 ;  /* 0x0000002829057223 */ /* 0x000fe20000000005 */
[----:B------:R-:W-:Y:S01]  /*7f90*/  F2FP.F16.F32.PACK_AB R53, R7, R3 ;  /* 0x000000030735723e */ /* 0x000fe200000000ff */
[----:B------:R-:W-:Y:S01]  /*7fa0*/  FFMA R6, R41, R45, R6 ;  /* 0x0000002d29067223 */ /* 0x000fe20000000006 */
[C---:B------:R-:W-:Y:S01]  /*7fb0*/  FMUL R11, R38.reuse, R11 ;  /* 0x0000000b260b7220 */ /* 0x040fe20000400000 */
[--C-:B------:R-:W-:Y:S01]  /*7fc0*/  HADD2.F32 R40, -RZ, R56.reuse.H0_H0 ;  /* 0x20000038ff287230 */ /* 0x100fe20000004100 */
[----:B------:R-:W-:Y:S01]  /*7fd0*/  F2FP.F16.F32.PACK_AB R54, R5, R4 ;  /* 0x000000040536723e */ /* 0x000fe200000000ff */
[C---:B------:R-:W-:Y:S01]  /*7fe0*/  FMUL R8, R38.reuse, R12 ;  /* 0x0000000c26087220 */ /* 0x040fe20000400000 */
[C---:B------:R-:W-:Y:S01]  /*7ff0*/  FFMA R11, R41.reuse, R42, R11 ;  /* 0x0000002a290b7223 */ /* 0x040fe2000000000b */
[----:B------:R-:W-:Y:S02]  /*8000*/  HADD2.F32 R42, -RZ, R56.H1_H1 ;  /* 0x30000038ff2a7230 */ /* 0x000fe40000004100 */
[C---:B------:R-:W-:Y:S01]  /*8010*/  FMUL R9, R38.reuse, R13 ;  /* 0x0000000d26097220 */ /* 0x040fe20000400000 */
[--C-:B------:R-:W-:Y:S02]  /*8020*/  HADD2.F32 R43, -RZ, R57.reuse.H0_H0 ;  /* 0x20000039ff2b7230 */ /* 0x100fe40000004100 */
[----:B------:R-:W-:Y:S01]  /*8030*/  FFMA R8, R41, R40, R8 ;  /* 0x0000002829087223 */ /* 0x000fe20000000008 */
[----:B------:R-:W-:Y:S01]  /*8040*/  F2FP.F16.F32.PACK_AB R55, R11, R6 ;  /* 0x000000060b37723e */ /* 0x000fe200000000ff */
[----:B------:R-:W-:Y:S01]  /*8050*/  FFMA R9, R41, R42, R9 ;  /* 0x0000002a29097223 */ /* 0x000fe20000000009 */
[C---:B------:R-:W-:Y:S01]  /*8060*/  FMUL R10, R38.reuse, R14 ;  /* 0x0000000e260a7220 */ /* 0x040fe20000400000 */
[----:B------:R-:W-:Y:S02]  /*8070*/  HADD2.F32 R40, -RZ, R57.H1_H1 ;  /* 0x30000039ff287230 */ /* 0x000fe40000004100 */
[C---:B------:R-:W-:Y:S01]  /*8080*/  FMUL R15, R38.reuse, R15 ;  /* 0x0000000f260f7220 */ /* 0x040fe20000400000 */
[----:B------:R1:W-:Y:S01]  /*8090*/  STS.128 [R111], R52 ;  /* 0x000000346f007388 */ /* 0x0003e20000000c00 */
[----:B------:R-:W-:Y:S01]  /*80a0*/  F2FP.F16.F32.PACK_AB R60, R9, R8 ;  /* 0x00000008093c723e */ /* 0x000fe200000000ff */
[C---:B------:R-:W-:Y:S01]  /*80b0*/  FFMA R10, R41.reuse, R43, R10 ;  /* 0x0000002b290a7223 */ /* 0x040fe2000000000a */
[--C-:B------:R-:W-:Y:S02]  /*80c0*/  HADD2.F32 R43, -RZ, R58.reuse.H0_H0 ;  /* 0x2000003aff2b7230 */ /* 0x100fe40000004100 */
[----:B------:R-:W-:Y:S01]  /*80d0*/  FFMA R15, R41, R40, R15 ;  /* 0x00000028290f7223 */ /* 0x000fe2000000000f */
[C---:B------:R-:W-:Y:S01]  /*80e0*/  FMUL R12, R38.reuse, R16 ;  /* 0x00000010260c7220 */ /* 0x040fe20000400000 */
[----:B------:R-:W-:Y:S02]  /*80f0*/  HADD2.F32 R42, -RZ, R58.H1_H1 ;  /* 0x3000003aff2a7230 */ /* 0x000fe40000004100 */
[C---:B------:R-:W-:Y:S01]  /*8100*/  FMUL R13, R38.reuse, R17 ;  /* 0x00000011260d7220 */ /* 0x040fe20000400000 */
[--C-:B------:R-:W-:Y:S01]  /*8110*/  HADD2.F32 R45, -RZ, R59.reuse.H0_H0 ;  /* 0x2000003bff2d7230 */ /* 0x100fe20000004100 */
[----:B------:R-:W-:Y:S01]  /*8120*/  F2FP.F16.F32.PACK_AB R61, R15, R10 ;  /* 0x0000000a0f3d723e */ /* 0x000fe200000000ff */
[C---:B------:R-:W-:Y:S01]  /*8130*/  FFMA R12, R41.reuse, R43, R12 ;  /* 0x0000002b290c7223 */ /* 0x040fe2000000000c */
[C---:B------:R-:W-:Y:S01]  /*8140*/  FFMA R13, R41.reuse, R42, R13 ;  /* 0x0000002a290d7223 */ /* 0x040fe2000000000d */
[C---:B------:R-:W-:Y:S01]  /*8150*/  FMUL R14, R38.reuse, R18 ;  /* 0x00000012260e7220 */ /* 0x040fe20000400000 */
[----:B------:R-:W-:Y:S02]  /*8160*/  HADD2.F32 R40, -RZ, R59.H1_H1 ;  /* 0x3000003bff287230 */ /* 0x000fe40000004100 */
[C---:B------:R-:W-:Y:S01]  /*8170*/  FMUL R19, R38.reuse, R19 ;  /* 0x0000001326137220 */ /* 0x040fe20000400000 */
[--C-:B------:R-:W-:Y:S02]  /*8180*/  HADD2.F32 R43, -RZ, R64.reuse.H0_H0 ;  /* 0x20000040ff2b7230 */ /* 0x100fe40000004100 */
[C---:B------:R-:W-:Y:S01]  /*8190*/  FFMA R14, R41.reuse, R45, R14 ;  /* 0x0000002d290e7223 */ /* 0x040fe2000000000e */
[C---:B------:R-:W-:Y:S01]  /*81a0*/  FMUL R16, R38.reuse, R20 ;  /* 0x0000001426107220 */ /* 0x040fe20000400000 */
[C---:B------:R-:W-:Y:S01]  /*81b0*/  FFMA R19, R41.reuse, R40, R19 ;  /* 0x0000002829137223 */ /* 0x040fe20000000013 */
[----:B------:R-:W-:Y:S02]  /*81c0*/  HADD2.F32 R40, -RZ, R64.H1_H1 ;  /* 0x30000040ff287230 */ /* 0x000fe40000004100 */
[C---:B------:R-:W-:Y:S01]  /*81d0*/  FMUL R17, R38.reuse, R21 ;  /* 0x0000001526117220 */ /* 0x040fe20000400000 */
[--C-:B------:R-:W-:Y:S02]  /*81e0*/  HADD2.F32 R45, -RZ, R65.reuse.H0_H0 ;  /* 0x20000041ff2d7230 */ /* 0x100fe40000004100 */
[C---:B------:R-:W-:Y:S01]  /*81f0*/  FMUL R18, R38.reuse, R22 ;  /* 0x0000001626127220 */ /* 0x040fe20000400000 */
[----:B------:R-:W-:Y:S02]  /*8200*/  HADD2.F32 R42, -RZ, R65.H1_H1 ;  /* 0x30000041ff2a7230 */ /* 0x000fe40000004100 */
[C---:B------:R-:W-:Y:S01]  /*8210*/  FMUL R23, R38.reuse, R23 ;  /* 0x0000001726177220 */ /* 0x040fe20000400000 */
[C---:B------:R-:W-:Y:S01]  /*8220*/  FFMA R16, R41.reuse, R43, R16 ;  /* 0x0000002b29107223 */ /* 0x040fe20000000010 */
[C---:B------:R-:W-:Y:S01]  /*8230*/  FFMA R17, R41.reuse, R40, R17 ;  /* 0x0000002829117223 */ /* 0x040fe20000000011 */
[C---:B------:R-:W-:Y:S01]  /*8240*/  FFMA R18, R41.reuse, R45, R18 ;  /* 0x0000002d29127223 */ /* 0x040fe20000000012 */
[C---:B------:R-:W-:Y:S01]  /*8250*/  FFMA R23, R41.reuse, R42, R23 ;  /* 0x0000002a29177223 */ /* 0x040fe20000000017 */
[--C-:B------:R-:W-:Y:S02]  /*8260*/  HADD2.F32 R40, -RZ, R66.reuse.H0_H0 ;  /* 0x20000042ff287230 */ /* 0x100fe40000004100 */
[C---:B------:R-:W-:Y:S01]  /*8270*/  FMUL R20, R38.reuse, R24 ;  /* 0x0000001826147220 */ /* 0x040fe20000400000 */
[----:B------:R-:W-:Y:S02]  /*8280*/  HADD2.F32 R42, -RZ, R66.H1_H1 ;  /* 0x30000042ff2a7230 */ /* 0x000fe40000004100 */
[C---:B------:R-:W-:Y:S01]  /*8290*/  FMUL R21, R38.reuse, R25 ;  /* 0x0000001926157220 */ /* 0x040fe20000400000 */
[--C-:B------:R-:W-:Y:S02]  /*82a0*/  HADD2.F32 R43, -RZ, R67.reuse.H0_H0 ;  /* 0x20000043ff2b7230 */ /* 0x100fe40000004100 */
[C---:B------:R-:W-:Y:S01]  /*82b0*/  FMUL R22, R38.reuse, R26 ;  /* 0x0000001a26167220 */ /* 0x040fe20000400000 */
[C---:B------:R-:W-:Y:S01]  /*82c0*/  FFMA R20, R41.reuse, R40, R20 ;  /* 0x0000002829147223 */ /* 0x040fe20000000014 */
[C---:B------:R-:W-:Y:S01]  /*82d0*/  FFMA R21, R41.reuse, R42, R21 ;  /* 0x0000002a29157223 */ /* 0x040fe20000000015 */
[----:B------:R-:W-:Y:S02]  /*82e0*/  HADD2.F32 R40, -RZ, R67.H1_H1 ;  /* 0x30000043ff287230 */ /* 0x000fe40000004100 */
[----:B------:R-:W-:Y:S01]  /*82f0*/  FFMA R22, R41, R43, R22 ;  /* 0x0000002b29167223 */ /* 0x000fe20000000016 */
[C---:B------:R-:W-:Y:S01]  /*8300*/  FMUL R27, R38.reuse, R27 ;  /* 0x0000001b261b7220 */ /* 0x040fe20000400000 */
[--C-:B------:R-:W-:Y:S02]  /*8310*/  HADD2.F32 R43, -RZ, R72.reuse.H0_H0 ;  /* 0x20000048ff2b7230 */ /* 0x100fe40000004100 */
[C---:B------:R-:W-:Y:S01]  /*8320*/  FMUL R24, R38.reuse, R28 ;  /* 0x0000001c26187220 */ /* 0x040fe20000400000 */
[----:B------:R-:W-:Y:S02]  /*8330*/  HADD2.F32 R42, -RZ, R72.H1_H1 ;  /* 0x30000048ff2a7230 */ /* 0x000fe40000004100 */
[C---:B------:R-:W-:Y:S01]  /*8340*/  FMUL R25, R38.reuse, R29 ;  /* 0x0000001d26197220 */ /* 0x040fe20000400000 */
[--C-:B------:R-:W-:Y:S01]  /*8350*/  HADD2.F32 R45, -RZ, R73.reuse.H0_H0 ;  /* 0x20000049ff2d7230 */ /* 0x100fe20000004100 */
[----:B------:R-:W-:Y:S01]  /*8360*/  F2FP.F16.F32.PACK_AB R62, R13, R12 ;  /* 0x0000000c0d3e723e */ /* 0x000fe200000000ff */
[C---:B------:R-:W-:Y:S01]  /*8370*/  FMUL R26, R38.reuse, R30 ;  /* 0x0000001e261a7220 */ /* 0x040fe20000400000 */
[----:B------:R-:W-:Y:S01]  /*8380*/  F2FP.F16.F32.PACK_AB R63, R19, R14 ;  /* 0x0000000e133f723e */ /* 0x000fe200000000ff */
[C---:B------:R-:W-:Y:S01]  /*8390*/  FFMA R27, R41.reuse, R40, R27 ;  /* 0x00000028291b7223 */ /* 0x040fe2000000001b */
[C---:B------:R-:W-:Y:S01]  /*83a0*/  FFMA R24, R41.reuse, R43, R24 ;  /* 0x0000002b29187223 */ /* 0x040fe20000000018 */
[----:B------:R-:W-:Y:S02]  /*83b0*/  HADD2.F32 R40, -RZ, R73.H1_H1 ;  /* 0x30000049ff287230 */ /* 0x000fe40000004100 */
[C---:B------:R-:W-:Y:S01]  /*83c0*/  FFMA R25, R41.reuse, R42, R25 ;  /* 0x0000002a29197223 */ /* 0x040fe20000000019 */
[----:B------:R1:W-:Y:S01]  /*83d0*/  STS.128 [R87+0x10], R60 ;  /* 0x0000103c57007388 */ /* 0x0003e20000000c00 */
[C---:B------:R-:W-:Y:S01]  /*83e0*/  FMUL R31, R38.reuse, R31 ;  /* 0x0000001f261f7220 */ /* 0x040fe20000400000 */
[--C-:B------:R-:W-:Y:S02]  /*83f0*/  HADD2.F32 R43, -RZ, R74.reuse.H0_H0 ;  /* 0x2000004aff2b7230 */ /* 0x100fe40000004100 */
[C---:B------:R-:W-:Y:S01]  /*8400*/  FFMA R26, R41.reuse, R45, R26 ;  /* 0x0000002d291a7223 */ /* 0x040fe2000000001a */
[C---:B------:R-:W-:Y:S01]  /*8410*/  FMUL R28, R38.reuse, R32 ;  /* 0x00000020261c7220 */ /* 0x040fe20000400000 */
[----:B------:R-:W-:Y:S02]  /*8420*/  HADD2.F32 R42, -RZ, R74.H1_H1 ;  /* 0x3000004aff2a7230 */ /* 0x000fe40000004100 */
[C---:B------:R-:W-:Y:S01]  /*8430*/  FMUL R29, R38.reuse, R33 ;  /* 0x00000021261d7220 */ /* 0x040fe20000400000 */
[----:B------:R-:W-:Y:S02]  /*8440*/  HADD2.F32 R45, -RZ, R75.H0_H0 ;  /* 0x2000004bff2d7230 */ /* 0x000fe40000004100 */
[C---:B------:R-:W-:Y:S01]  /*8450*/  FMUL R30, R38.reuse, R34 ;  /* 0x00000022261e7220 */ /* 0x040fe20000400000 */
[----:B------:R-:W-:Y:S01]  /*8460*/  FFMA R31, R41, R40, R31 ;  /* 0x00000028291f7223 */ /* 0x000fe2000000001f */
[----:B------:R-:W-:Y:S01]  /*8470*/  FMUL R35, R38, R35 ;  /* 0x0000002326237220 */ /* 0x000fe20000400000 */
[----:B------:R-:W-:Y:S01]  /*8480*/  F2FP.F16.F32.PACK_AB R68, R17, R16 ;  /* 0x000000101144723e */ /* 0x000fe200000000ff */
[----:B------:R-:W-:Y:S01]  /*8490*/  FFMA R28, R41, R43, R28 ;  /* 0x0000002b291c7223 */ /* 0x000fe2000000001c */
[----:B------:R-:W-:Y:S01]  /*84a0*/  F2FP.F16.F32.PACK_AB R69, R23, R18 ;  /* 0x000000121745723e */ /* 0x000fe200000000ff */
[----:B------:R-:W-:Y:S01]  /*84b0*/  FFMA R29, R41, R42, R29 ;  /* 0x0000002a291d7223 */ /* 0x000fe2000000001d */
[----:B------:R-:W-:Y:S01]  /*84c0*/  F2FP.F16.F32.PACK_AB R70, R21, R20 ;  /* 0x000000141546723e */ /* 0x000fe200000000ff */
[----:B------:R-:W-:Y:S01]  /*84d0*/  FFMA R30, R41, R45, R30 ;  /* 0x0000002d291e7223 */ /* 0x000fe2000000001e */
[----:B------:R-:W-:Y:S01]  /*84e0*/  F2FP.F16.F32.PACK_AB R71, R27, R22 ;  /* 0x000000161b47723e */ /* 0x000fe200000000ff */
[----:B------:R-:W-:Y:S01]  /*84f0*/  FFMA R35, R41, R44, R35 ;  /* 0x0000002c29237223 */ /* 0x000fe20000000023 */
[----:B------:R-:W-:Y:S02]  /*8500*/  F2FP.F16.F32.PACK_AB R100, R25, R24 ;  /* 0x000000181964723e */ /* 0x000fe400000000ff */
[----:B------:R-:W-:Y:S01]  /*8510*/  F2FP.F16.F32.PACK_AB R101, R31, R26 ;  /* 0x0000001a1f65723e */ /* 0x000fe200000000ff */
[----:B------:R1:W-:Y:S01]  /*8520*/  STS.128 [R86+0x20], R68 ;  /* 0x0000204456007388 */ /* 0x0003e20000000c00 */
[----:B------:R-:W-:Y:S02]  /*8530*/  F2FP.F16.F32.PACK_AB R102, R29, R28 ;  /* 0x0000001c1d66723e */ /* 0x000fe400000000ff */
[----:B------:R-:W-:Y:S05]  /*8540*/  F2FP.F16.F32.PACK_AB R103, R35, R30 ;  /* 0x0000001e2367723e */ /* 0x000fea00000000ff */
[----:B------:R1:W-:Y:S01]  /*8550*/  STS.128 [R47+0x10], R100 ;  /* 0x000010642f007388 */ /* 0x0003e20000000c00 */
[----:B------:R-:W-:Y:S01]  /*8560*/  @!PT LDS RZ, [RZ] ;  /* 0x00000000fffff984 */ /* 0x000fe20000000800 */
[----:B------:R-:W-:Y:S01]  /*8570*/  @!PT LDS RZ, [RZ] ;  /* 0x00000000fffff984 */ /* 0x000fe20000000800 */
[----:B------:R-:W-:Y:S01]  /*8580*/  @!PT LDS RZ, [RZ] ;  /* 0x00000000fffff984 */ /* 0x000fe20000000800 */
[----:B------:R-:W-:Y:S01]  /*8590*/  @!PT LDS RZ, [RZ] ;  /* 0x00000000fffff984 */ /* 0x000fe20000000800 */
[----:B------:R2:W-:Y:S07]  /*85a0*/  MEMBAR.ALL.CTA ;  /* 0x0000000000007992 */ /* 0x0005ee0000008000 */
[----:B--2---:R-:W2:Y:S02]  /*85b0*/  FENCE.VIEW.ASYNC.S ;  /* 0x00000000000073c6 */ /* 0x004ea40000000000 */
[----:B--2---:R-:W-:Y:S06]  /*85c0*/  BAR.SYNC.DEFER_BLOCKING 0x1, 0x80 ;  /* 0x0042000000007b1d */ /* 0x004fec0000010000 */
[----:B------:R-:W-:Y:S05]  /*85d0*/  @P1 BRA `(.L_x_123) ;  /* 0x0000000000241947 */ /* 0x000fea0003800000 */
[----:B------:R-:W2:Y:S01]  /*85e0*/  LDCU.64 UR6, c[0x0][0x348] ;  /* 0x00006900ff0677ac */ /* 0x000ea20008000a00 */
[----:B------:R-:W-:Y:S01]  /*85f0*/  R2UR UR5, R112 ;  /* 0x00000000700572ca */ /* 0x000fe200000e0000 */
[----:B------:R-:W-:Y:S11]  /*8600*/  UMOV UR41, UR53 ;  /* 0x0000003500297c82 */ /* 0x000ff60008000000 */
[----:B------:R-:W-:Y:S01]  /*8610*/  @!UPT UIADD3 URZ, UPT, UPT, URZ, URZ, URZ ;  /* 0x000000fffffff290 */ /* 0x000fe2000fffe0ff */
[----:B------:R-:W-:Y:S02]  /*8620*/  UIADD3 UR40, UPT, UPT, UR51, 0x200, UR5 ;  /* 0x0000020033287890 */ /* 0x000fe4000fffe005 */
[----:B--2---:R-:W-:Y:S04]  /*8630*/  UIADD3 UR4, UP0, UPT, UR6, 0x680, URZ ;  /* 0x0000068006047890 */ /* 0x004fe8000ff1e0ff */
[----:B------:R-:W-:Y:S09]  /*8640*/  UIADD3.X UR5, UPT, UPT, URZ, UR7, URZ, UP0, !UPT ;  /* 0x00000007ff057290 */ /* 0x000ff200087fe4ff */
[----:B------:R2:W-:Y:S02]  /*8650*/  UTMASTG.4D [UR40], [UR4] ;  /* 0x00000028040073b5 */ /* 0x0005e40008018000 */
[----:B--2---:R0:W-:Y:S02]  /*8660*/  UTMACMDFLUSH ;  /* 0x00000000000079b7 */ /* 0x0041e40000000000 */
.L_x_123:
[----:B------:R-:W-:Y:S05]  /*8670*/  BSYNC.RECONVERGENT B0 ;  /* 0x0000000000007941 */ /* 0x000fea0003800200 */
.L_x_122:
[----:B------:R-:W-:Y:S01]  /*8680*/  UIADD3 UR49, UPT, UPT, UR52, 0x1, URZ ;  /* 0x0000000134317890 */ /* 0x000fe2000fffe0ff */
[----:B------:R-:W-:Y:S01]  /*8690*/  ISETP.NE.AND P2, PT, R110, RZ, PT ;  /* 0x000000ff6e00720c */ /* 0x000fe20003f45270 */
[----:B------:R-:W-:Y:S02]  /*86a0*/  BSSY.RECONVERGENT B0, `(.L_x_124) ;  /* 0x0000006000007945 */ /* 0x000fe40003800200 */
[----:B------:R-:W-:Y:S01]  /*86b0*/  UISETP.NE.AND UP0, UPT, UR49, 0x3, UPT ;  /* 0x000000033100788c */ /* 0x000fe2000bf05270 */
[----:B------:R-:W-:Y:S03]  /*86c0*/  ISETP.NE.U32.OR P0, PT, R109, 0x1, !P2 ;  /* 0x000000016d00780c */ /* 0x000fe60005705470 */
[----:B------:R-:W-:Y:S01]  /*86d0*/  USEL UR50, UR49, URZ, UP0 ;  /* 0x000000ff31327287 */ /* 0x000fe20008000000 */
[----:B------:R-:W-:Y:S11]  /*86e0*/  @P1 BRA `(.L_x_125) ;  /* 0x0000000000041947 */ /* 0x000ff60003800000 */
[----:B------:R-:W-:Y:S04]  /*86f0*/  DEPBAR.LE SB0, 0x1 ;  /* 0x000080400000791a */ /* 0x000fe80000000000 */
.L_x_125:
[----:B------:R-:W-:Y:S05]  /*8700*/  BSYNC.RECONVERGENT B0 ;  /* 0x0000000000007941 */ /* 0x000fea0003800200 */
.L_x_124:
[----:B------:R-:W-:Y:S01]  /*8710*/  BAR.SYNC.DEFER_BLOCKING 0x1, 0x80 ;  /* 0x0042000000007b1d */ /* 0x000fe20000010000 */
[----:B------:R-:W-:Y:S01]  /*8720*/  LEA R3, R114, UR51, 0x3 ;  /* 0x0000003372037c11 */ /* 0x000fe2000f8e18ff */
[----:B------:R-:W-:Y:S01]  /*8730*/  UISETP.NE.AND UP0, UPT, UR56, URZ, UPT ;  /* 0x000000ff3800728c */ /* 0x000fe2000bf05270 */
[----:B------:R-:W-:Y:S08]  /*8740*/  @P0 SHF.L.U32 R4, R46, 0x1f, RZ ;  /* 0x0000001f2e040819 */ /* 0x000ff000000006ff */
[----:B------:R-:W-:Y:S05]  /*8750*/  BRA.U !UP0, `(.L_x_126) ;  /* 0x0000000108287547 */ /* 0x000fea000b800000 */
[----:B------:R-:W2:Y:S01]  /*8760*/  S2R R0, SR_CgaCtaId ;  /* 0x0000000000007919 */ /* 0x000ea20000008800 */
[----:B------:R-:W-:Y:S01]  /*8770*/  ISETP.NE.U32.OR P1, PT, R109, 0x1, !P2 ;  /* 0x000000016d00780c */ /* 0x000fe20005725470 */
[----:B------:R-:W-:Y:S01]  /*8780*/  IMAD.U32 R2, RZ, RZ, UR54 ;  /* 0x00000036ff027e24 */ /* 0x000fe2000f8e00ff */
[----:B------:R-:W-:Y:S04]  /*8790*/  UIADD3 UR4, UPT, UPT, UR54, 0x1, URZ ;  /* 0x0000000136047890 */ /* 0x000fe8000fffe0ff */
[----:B------:R-:W-:Y:S04]  /*87a0*/  UISETP.NE.AND UP0, UPT, UR4, 0x3, UPT ;  /* 0x000000030400788c */ /* 0x000fe8000bf05270 */
[----:B------:R-:W-:Y:S03]  /*87b0*/  USEL UR54, UR4, URZ, UP0 ;  /* 0x000000ff04367287 */ /* 0x000fe60008000000 */
[----:B------:R-:W-:Y:S05]  /*87c0*/  @P1 LEA R2, R2, UR51, 0x3 ;  /* 0x0000003302021c11 */ /* 0x000fea000f8e18ff */
[----:B------:R-:W-:Y:S05]  /*87d0*/  @P1 VIADD R5, R2, 0x158 ;  /* 0x0000015802051836 */ /* 0x000fea0000000000 */
[----:B--2---:R-:W-:Y:S04]  /*87e0*/  @P1 PRMT R0, R0, 0x654, R5 ;  /* 0x0000065400001816 */ /* 0x004fe80000000005 */
[----:B------:R2:W-:Y:S03]  /*87f0*/  @P1 SYNCS.ARRIVE.TRANS64.RED.A1T0 RZ, [R0+URZ], RZ ;  /* 0x000000ff00ff19a7 */ /* 0x0005e600081004ff */
.L_x_126:
[----:B------:R-:W4:Y:S01]  /*8800*/  @P0 SYNCS.PHASECHK.TRANS64.TRYWAIT P1, [R3+URZ+0x140], R4 ;  /* 0x00014004030005a7 */ /* 0x000f2200080211ff */
[----:B------:R-:W-:Y:S01]  /*8810*/  BSSY B1, `(.L_x_127) ;  /* 0x0000013000017945 */ /* 0x000fe20003800000 */
[----:B----4-:R-:W-:Y:S03]  /*8820*/  @P0 SEL R113, RZ, 0x1, !P1 ;  /* 0x00000001ff710807 */ /* 0x010fe60004800000 */
[----:B------:R-:W-:Y:S05]  /*8830*/  @!P0 BRA `(.L_x_128) ;  /* 0x0000000000408947 */ /* 0x000fea0003800000 */
[----:B------:R-:W-:Y:S01]  /*8840*/  ISETP.NE.U32.AND P0, PT, R115, 0x1, PT ;  /* 0x000000017300780c */ /* 0x000fe20003f05070 */
[----:B------:R-:W-:Y:S01]  /*8850*/  BSSY B0, `(.L_x_129) ;  /* 0x000000a000007945 */ /* 0x000fe20003800000 */
[----:B------:R-:W-:Y:S11]  /*8860*/  ISETP.NE.AND P1, PT, R113, RZ, PT ;  /* 0x000000ff7100720c */ /* 0x000ff60003f25270 */
[----:B------:R-:W-:Y:S04]  /*8870*/  @P0 IMAD R114, R114, 0x2000, R105 ;  /* 0x0000200072720824 */ /* 0x000fe800078e0269 */
[----:B------:R-:W-:Y:S01]  /*8880*/  @P0 IMAD.IADD R5, R85, 0x1, R114 ;  /* 0x0000000155050824 */ /* 0x000fe200078e0272 */
[----:B------:R-:W-:Y:S03]  /*8890*/  @P0 IADD3 R2, PT, PT, R84, R114, RZ ;  /* 0x0000007254020210 */ /* 0x000fe60007ffe0ff */
[----:B--2---:R-:W-:Y:S01]  /*88a0*/  @P0 IMAD.IADD R0, R104, 0x1, R5 ;  /* 0x0000000168000824 */ /* 0x004fe200078e0205 */
[----:B------:R-:W-:Y:S06]  /*88b0*/  @P1 BRA `(.L_x_130) ;  /* 0x00000000000c1947 */ /* 0x000fec0003800000 */
[----:B------:R-:W-:Y:S04]  /*88c0*/  SHF.L.U32 R46, R46, 0x1f, RZ ;  /* 0x0000001f2e2e7819 */ /* 0x000fe800000006ff */
[----:B------:R-:W2:Y:S02]  /*88d0*/  SYNCS.PHASECHK.TRANS64.TRYWAIT P1, [R3+URZ+0x140], R46 ;  /* 0x0001402e030075a7 */ /* 0x000ea400080211ff */
[----:B--2---:R-:W-:Y:S05]  /*88e0*/  @!P1 BRA `(.L_x_131) ;  /* 0x0000001c00949947 */ /* 0x004fea0003800000 */
.L_x_130:
[----:B------:R-:W-:Y:S05]  /*88f0*/  BSYNC B0 ;  /* 0x0000000000007941 */ /* 0x000fea0003800000 */
.L_x_129:
[----:B------:R4:W1:Y:S04]  /*8900*/  @P0 LDS.128 R48, [R114] ;  /* 0x0000000072300984 */ /* 0x0008680000000c00 */
[----:B------:R4:W1:Y:S04]  /*8910*/  @P0 LDS.128 R64, [R2+0x20] ;  /* 0x0000200002400984 */ /* 0x0008680000000c00 */
[----:B------:R4:W1:Y:S04]  /*8920*/  @P0 LDS.128 R56, [R5+0x10] ;  /* 0x0000100005380984 */ /* 0x0008680000000c00 */
[----:B------:R4:W1:Y:S02]  /*8930*/  @P0 LDS.128 R72, [R0+0x10] ;  /* 0x0000100000480984 */ /* 0x0008640000000c00 */
.L_x_128:
[----:B------:R-:W-:Y:S05]  /*8940*/  BSYNC B1 ;  /* 0x0000000000017941 */ /* 0x000fea0003800000 */
.L_x_127:
[----:B--2---:R-:W-:Y:S05]  /*8950*/  VIADD R3, R39, 0x20 ;  /* 0x0000002027037836 */ /* 0x004fea0000000000 */
[----:B------:R-:W-:Y:S04]  /*8960*/  SHF.R.U32.HI R3, RZ, 0x15, R3 ;  /* 0x00000015ff037819 */ /* 0x000fe80000011603 */
[----:B------:R-:W-:Y:S11]  /*8970*/  LOP3.LUT P0, RZ, R3, 0x3, R92, 0x48, !PT ;  /* 0x0000000303ff7812 */ /* 0x000ff6000780485c */
[----:B------:R-:W-:Y:S02]  /*8980*/  @!UPT UIADD3 URZ, UPT, UPT, URZ, URZ, URZ ;  /* 0x000000fffffff290 */ /* 0x000fe4000fffe0ff */
[----:B------:R-:W-:Y:S05]  /*8990*/  @!P0 BRA `(.L_x_132) ;  /* 0x0000000000408947 */ /* 0x000fea0003800000 */
[----:B------:R-:W2:Y:S01]  /*89a0*/  LDCU.64 UR8, c[0x4][0x70] ;  /* 0x01000e00ff0877ac */ /* 0x000ea20008000a00 */
[----:B------:R-:W-:Y:S01]  /*89b0*/  MOV R3, 0x0 ;  /* 0x0000000000037802 */ /* 0x000fe20000000f00 */
[----:B------:R-:W-:Y:S02]  /*89c0*/  HFMA2 R12, -RZ, RZ, 0, 5.9604644775390625e-08 ;  /* 0x00000001ff0c7431 */ /* 0x000fe400000001ff */
[----:B------:R-:W-:Y:S02]  /*89d0*/  IMAD.MOV.U32 R8, RZ, RZ, 0x192 ;  /* 0x00000192ff087424 */ /* 0x000fe400078e00ff */
[----:B------:R-:W-:Y:S01]  /*89e0*/  IMAD.MOV.U32 R13, RZ, RZ, RZ ;  /* 0x000000ffff0d7224 */ /* 0x000fe200078e00ff */
[----:B------:R-:W5:Y:S01]  /*89f0*/  LDCU.64 UR6, c[0x4][0x78] ;  /* 0x01000f00ff0677ac */ /* 0x000f620008000a00 */
[----:B----4-:R-:W4:Y:S01]  /*8a00*/  LDC.64 R2, c[0x4][R3] ;  /* 0x0100000003027b82 */ /* 0x010f220000000a00 */
[----:B------:R-:W3:Y:S01]  /*8a10*/  LDCU.64 UR4, c[0x4][0x10] ;  /* 0x01000200ff0477ac */ /* 0x000ee20008000a00 */
[----:B--2---:R-:W-:Y:S01]  /*8a20*/  MOV R5, UR9 ;  /* 0x0000000900057c02 */ /* 0x004fe20008000f00 */
[----:B------:R-:W-:Y:S01]  /*8a30*/  IMAD.U32 R4, RZ, RZ, UR8 ;  /* 0x00000008ff047e24 */ /* 0x000fe2000f8e00ff */
[----:B-----5:R-:W-:Y:S01]  /*8a40*/  MOV R7, UR7 ;  /* 0x0000000700077c02 */ /* 0x020fe20008000f00 */
[----:B------:R-:W-:Y:S01]  /*8a50*/  IMAD.U32 R6, RZ, RZ, UR6 ;  /* 0x00000006ff067e24 */ /* 0x000fe2000f8e00ff */
[----:B---3--:R-:W-:Y:S01]  /*8a60*/  MOV R11, UR5 ;  /* 0x00000005000b7c02 */ /* 0x008fe20008000f00 */
[----:B------:R-:W-:Y:S02]  /*8a70*/  IMAD.U32 R10, RZ, RZ, UR4 ;  /* 0x00000004ff0a7e24 */ /* 0x000fe4000f8e00ff */
[----:B------:R-:W-:Y:S07]  /*8a80*/  LEPC R20, `(.L_x_132) ;  /* 0x000000001014794e */ /* 0x000fee0000000000 */
[----:B-1--4-:R-:W-:Y:S05]  /*8a90*/  CALL.ABS.NOINC R2 ;  /* 0x0000000002007343 */ /* 0x012fea0003c00000 */
.L_x_132:
[----:B------:R-:W-:Y:S01]  /*8aa0*/  ISETP.NE.AND P0, PT, R90, RZ, PT ;  /* 0x000000ff5a00720c */ /* 0x000fe20003f05270 */
[----:B------:R-:W-:Y:S05]  /*8ab0*/  WARPSYNC.ALL ;  /* 0x0000000000007948 */ /* 0x000fea0003800000 */
[----:B------:R-:W-:Y:S01]  /*8ac0*/  R2UR UR4, R39 ;  /* 0x00000000270472ca */ /* 0x000fe200000e0000 */
[--C-:B-1----:R-:W-:Y:S01]  /*8ad0*/  HADD2.F32 R40, -RZ, R48.reuse.H0_H0 ;  /* 0x20000030ff287230 */ /* 0x102fe20000004100 */
[----:B------:R-:W-:Y:S01]  /*8ae0*/  IADD3 R107, PT, PT, R107, 0x1a0, RZ ;  /* 0x000001a06b6b7810 */ /* 0x000fe20007ffe0ff */
[----:B------:R-:W-:Y:S01]  /*8af0*/  HADD2.F32 R43, -RZ, R48.H1_H1 ;  /* 0x30000030ff2b7230 */ /* 0x000fe20000004100 */
[----:B------:R-:W-:Y:S01]  /*8b00*/  BSSY.RECONVERGENT B0, `(.L_x_133) ;  /* 0x000008b000007945 */ /* 0x000fe20003800200 */
[--C-:B------:R-:W-:Y:S01]  /*8b10*/  HADD2.F32 R42, -RZ, R49.reuse.H0_H0 ;  /* 0x20000031ff2a7230 */ /* 0x100fe20000004100 */
[----:B------:R-:W-:Y:S01]  /*8b20*/  LOP3.LUT R107, R107, 0xfefffff8, RZ, 0xc0, !PT ;  /* 0xfefffff86b6b7812 */ /* 0x000fe200078ec0ff */
[----:B------:R-:W-:Y:S02]  /*8b30*/  HADD2.F32 R44, -RZ, R49.H1_H1 ;  /* 0x30000031ff2c7230 */ /* 0x000fe40000004100 */
[--C-:B------:R-:W-:Y:S02]  /*8b40*/  HADD2.F32 R45, -RZ, R50.reuse.H0_H0 ;  /* 0x20000032ff2d7230 */ /* 0x100fe40000004100 */
[----:B------:R-:W-:Y:S02]  /*8b50*/  HADD2.F32 R46, -RZ, R50.H1_H1 ;  /* 0x30000032ff2e7230 */ /* 0x000fe40000004100 */
[----:B----4-:R-:W1:Y:S01]  /*8b60*/  LDTM.x32 R4, tmem[UR4+0x20] ;  /* 0x00002004000479ee */ /* 0x010e6200082c0000 */
[----:B------:R-:W-:Y:S01]  /*8b70*/  NOP ;  /* 0x0000000000007918 */ /* 0x000fe20000000000 */
[----:B-1----:R1:W-:Y:S01]  /*8b80*/  SYNCS.ARRIVE.TRANS64.RED.A1T0 RZ, [R107+URZ], RZ ;  /* 0x000000ff6bff79a7 */ /* 0x0023e200081004ff */
[----:B------:R-:W-:Y:S01]  /*8b90*/  USHF.L.U32 UR4, UR50, 0xd, URZ ;  /* 0x0000000d32047899 */ /* 0x000fe200080006ff */
[--C-:B---3--:R-:W-:Y:S02]  /*8ba0*/  HADD2.F32 R47, -RZ, R51.reuse.H0_H0 ;  /* 0x20000033ff2f7230 */ /* 0x108fe40000004100 */
[----:B------:R-:W-:Y:S02]  /*8bb0*/  HADD2.F32 R48, -RZ, R51.H1_H1 ;  /* 0x30000033ff307230 */ /* 0x000fe40000004100 */
[--C-:B------:R-:W-:Y:S01]  /*8bc0*/  HADD2.F32 R49, -RZ, R56.reuse.H0_H0 ;  /* 0x20000038ff317230 */ /* 0x100fe20000004100 */
[----:B------:R-:W-:Y:S01]  /*8bd0*/  IADD3 R120, PT, PT, R105, UR4, RZ ;  /* 0x0000000469787c10 */ /* 0x000fe2000fffe0ff */
[----:B------:R-:W-:Y:S02]  /*8be0*/  HADD2.F32 R50, -RZ, R56.H1_H1 ;  /* 0x30000038ff327230 */ /* 0x000fe40000004100 */
[--C-:B------:R-:W-:Y:S01]  /*8bf0*/  HADD2.F32 R51, -RZ, R57.reuse.H0_H0 ;  /* 0x20000039ff337230 */ /* 0x100fe20000004100 */
[-C--:B------:R-:W-:Y:S01]  /*8c00*/  IADD3 R111, PT, PT, R85, R120.reuse, RZ ;  /* 0x00000078556f7210 */ /* 0x080fe20007ffe0ff */
[----:B------:R-:W-:Y:S01]  /*8c10*/  HADD2.F32 R52, -RZ, R57.H1_H1 ;  /* 0x30000039ff347230 */ /* 0x000fe20000004100 */
[----:B------:R-:W-:Y:S01]  /*8c20*/  IADD3 R120, PT, PT, R84, R120, RZ ;  /* 0x0000007854787210 */ /* 0x000fe20007ffe0ff */
[--C-:B------:R-:W-:Y:S01]  /*8c30*/  HADD2.F32 R53, -RZ, R58.reuse.H0_H0 ;  /* 0x2000003aff357230 */ /* 0x100fe20000004100 */
[----:B------:R-:W-:Y:S01]  /*8c40*/  IADD3 R121, PT, PT, R104, R111, RZ ;  /* 0x0000006f68797210 */ /* 0x000fe20007ffe0ff */
[----:B------:R-:W-:Y:S02]  /*8c50*/  HADD2.F32 R54, -RZ, R58.H1_H1 ;  /* 0x3000003aff367230 */ /* 0x000fe40000004100 */
[--C-:B------:R-:W-:Y:S02]  /*8c60*/  HADD2.F32 R55, -RZ, R59.reuse.H0_H0 ;  /* 0x2000003bff377230 */ /* 0x100fe40000004100 */
[----:B------:R-:W-:Y:S02]  /*8c70*/  HADD2.F32 R56, -RZ, R59.H1_H1 ;  /* 0x3000003bff387230 */ /* 0x000fe40000004100 */
[C---:B------:R-:W-:Y:S01]  /*8c80*/  FMUL R0, R38.reuse, R4 ;  /* 0x0000000426007220 */ /* 0x040fe20000400000 */
[C---:B------:R-:W-:Y:S01]  /*8c90*/  FMUL R2, R38.reuse, R5 ;  /* 0x0000000526027220 */ /* 0x040fe20000400000 */
[C---:B------:R-:W-:Y:S01]  /*8ca0*/  FMUL R3, R38.reuse, R6 ;  /* 0x0000000626037220 */ /* 0x040fe20000400000 */
[C---:B------:R-:W-:Y:S01]  /*8cb0*/  FMUL R7, R38.reuse, R7 ;  /* 0x0000000726077220 */ /* 0x040fe20000400000 */
[C---:B------:R-:W-:Y:S01]  /*8cc0*/  FFMA R0, R41.reuse, R40, R0 ;  /* 0x0000002829007223 */ /* 0x040fe20000000000 */
[C---:B------:R-:W-:Y:S01]  /*8cd0*/  FFMA R2, R41.reuse, R43, R2 ;  /* 0x0000002b29027223 */ /* 0x040fe20000000002 */
[C---:B------:R-:W-:Y:S01]  /*8ce0*/  FFMA R3, R41.reuse, R42, R3 ;  /* 0x0000002a29037223 */ /* 0x040fe20000000003 */
[----:B------:R-:W-:Y:S01]  /*8cf0*/  FFMA R7, R41, R44, R7 ;  /* 0x0000002c29077223 */ /* 0x000fe20000000007 */
[C---:B------:R-:W-:Y:S01]  /*8d00*/  FMUL R4, R38.reuse, R8 ;  /* 0x0000000826047220 */ /* 0x040fe20000400000 */
[----:B------:R-:W-:Y:S01]  /*8d10*/  FMUL R5, R38, R9 ;  /* 0x0000000926057220 */ /* 0x000fe20000400000 */
[----:B------:R-:W-:Y:S01]  /*8d20*/  F2FP.F16.F32.PACK_AB R84, R2, R0 ;  /* 0x000000000254723e */ /* 0x000fe200000000ff */
[C---:B------:R-:W-:Y:S01]  /*8d30*/  FMUL R6, R38.reuse, R10 ;  /* 0x0000000a26067220 */ /* 0x040fe20000400000 */
[----:B------:R-:W-:Y:S01]  /*8d40*/  F2FP.F16.F32.PACK_AB R85, R7, R3 ;  /* 0x000000030755723e */ /* 0x000fe200000000ff */
[C---:B------:R-:W-:Y:S01]  /*8d50*/  FFMA R4, R41.reuse, R45, R4 ;  /* 0x0000002d29047223 */ /* 0x040fe20000000004 */
[C---:B------:R-:W-:Y:S01]  /*8d60*/  FFMA R5, R41.reuse, R46, R5 ;  /* 0x0000002e29057223 */ /* 0x040fe20000000005 */
[----:B------:R-:W-:Y:S01]  /*8d70*/  FFMA R6, R41, R47, R6 ;  /* 0x0000002f29067223 */ /* 0x000fe20000000006 */
[C---:B------:R-:W-:Y:S01]  /*8d80*/  FMUL R11, R38.reuse, R11 ;  /* 0x0000000b260b7220 */ /* 0x040fe20000400000 */
[C---:B------:R-:W-:Y:S01]  /*8d90*/  FMUL R8, R38.reuse, R12 ;  /* 0x0000000c26087220 */ /* 0x040fe20000400000 */
[C---:B------:R-:W-:Y:S01]  /*8da0*/  FMUL R9, R38.reuse, R13 ;  /* 0x0000000d26097220 */ /* 0x040fe20000400000 */
[----:B------:R-:W-:Y:S01]  /*8db0*/  F2FP.F16.F32.PACK_AB R86, R5, R4 ;  /* 0x000000040556723e */ /* 0x000fe200000000ff */
[C---:B------:R-:W-:Y:S01]  /*8dc0*/  FFMA R11, R41.reuse, R48, R11 ;  /* 0x00000030290b7223 */ /* 0x040fe2000000000b */
[C---:B------:R-:W-:Y:S01]  /*8dd0*/  FFMA R8, R41.reuse, R49, R8 ;  /* 0x0000003129087223 */ /* 0x040fe20000000008 */
[C---:B------:R-:W-:Y:S01]  /*8de0*/  FFMA R9, R41.reuse, R50, R9 ;  /* 0x0000003229097223 */ /* 0x040fe20000000009 */
[C---:B------:R-:W-:Y:S01]  /*8df0*/  FMUL R10, R38.reuse, R14 ;  /* 0x0000000e260a7220 */ /* 0x040fe20000400000 */
[C---:B------:R-:W-:Y:S01]  /*8e00*/  FMUL R15, R38.reuse, R15 ;  /* 0x0000000f260f7220 */ /* 0x040fe20000400000 */
[C---:B------:R-:W-:Y:S01]  /*8e10*/  FMUL R12, R38.reuse, R16 ;  /* 0x00000010260c7220 */ /* 0x040fe20000400000 */
[C---:B------:R-:W-:Y:S01]  /*8e20*/  FMUL R13, R38.reuse, R17 ;  /* 0x00000011260d7220 */ /* 0x040fe20000400000 */
[C---:B------:R-:W-:Y:S01]  /*8e30*/  FFMA R10, R41.reuse, R51, R10 ;  /* 0x00000033290a7223 */ /* 0x040fe2000000000a */
[C---:B------:R-:W-:Y:S01]  /*8e40*/  FMUL R14, R38.reuse, R18 ;  /* 0x00000012260e7220 */ /* 0x040fe20000400000 */
[----:B------:R-:W-:Y:S01]  /*8e50*/  FFMA R15, R41, R52, R15 ;  /* 0x00000034290f7223 */ /* 0x000fe2000000000f */
[--C-:B------:R-:W-:Y:S02]  /*8e60*/  HADD2.F32 R57, -RZ, R64.reuse.H0_H0 ;  /* 0x20000040ff397230 */ /* 0x100fe40000004100 */
[C---:B------:R-:W-:Y:S01]  /*8e70*/  FMUL R19, R38.reuse, R19 ;  /* 0x0000001326137220 */ /* 0x040fe20000400000 */
[----:B------:R-:W-:Y:S01]  /*8e80*/  F2FP.F16.F32.PACK_AB R87, R11, R6 ;  /* 0x000000060b57723e */ /* 0x000fe200000000ff */
[C---:B------:R-:W-:Y:S01]  /*8e90*/  FFMA R12, R41.reuse, R53, R12 ;  /* 0x00000035290c7223 */ /* 0x040fe2000000000c */
[----:B------:R-:W-:Y:S02]  /*8ea0*/  HADD2.F32 R58, -RZ, R64.H1_H1 ;  /* 0x30000040ff3a7230 */ /* 0x000fe40000004100 */
[C---:B------:R-:W-:Y:S01]  /*8eb0*/  FMUL R16, R38.reuse, R20 ;  /* 0x0000001426107220 */ /* 0x040fe20000400000 */
[C---:B------:R-:W-:Y:S01]  /*8ec0*/  FFMA R13, R41.reuse, R54, R13 ;  /* 0x00000036290d7223 */ /* 0x040fe2000000000d */
[----:B------:R1:W-:Y:S01]  /*8ed0*/  STS.128 [R105+UR4], R84 ;  /* 0x0000005469007988 */ /* 0x0003e20008000c04 */
[--C-:B------:R-:W-:Y:S02]  /*8ee0*/  HADD2.F32 R59, -RZ, R65.reuse.H0_H0 ;  /* 0x20000041ff3b7230 */ /* 0x100fe40000004100 */
[C---:B------:R-:W-:Y:S01]  /*8ef0*/  FMUL R17, R38.reuse, R21 ;  /* 0x0000001526117220 */ /* 0x040fe20000400000 */
[C---:B------:R-:W-:Y:S01]  /*8f00*/  FFMA R14, R41.reuse, R55, R14 ;  /* 0x00000037290e7223 */ /* 0x040fe2000000000e */
[----:B------:R-:W-:Y:S02]  /*8f10*/  HADD2.F32 R60, -RZ, R65.H1_H1 ;  /* 0x30000041ff3c7230 */ /* 0x000fe40000004100 */
[C---:B------:R-:W-:Y:S01]  /*8f20*/  FMUL R18, R38.reuse, R22 ;  /* 0x0000001626127220 */ /* 0x040fe20000400000 */
[C---:B------:R-:W-:Y:S01]  /*8f30*/  FFMA R19, R41.reuse, R56, R19 ;  /* 0x0000003829137223 */ /* 0x040fe20000000013 */
        /* <DEDUP_REMOVED lines=11> */
[----:B------:R-:W-:Y:S01]  /*8ff0*/  FFMA R23, R41, R60, R23 ;  /* 0x0000003c29177223 */ /* 0x000fe20000000017 */
[--C-:B------:R-:W-:Y:S02]  /*9000*/  HADD2.F32 R65, -RZ, R72.reuse.H0_H0 ;  /* 0x20000048ff417230 */ /* 0x100fe40000004100 */
[C---:B------:R-:W-:Y:S01]  /*9010*/  FMUL R27, R38.reuse, R27 ;  /* 0x0000001b261b7220 */ /* 0x040fe20000400000 */
[----:B------:R-:W-:Y:S01]  /*9020*/  F2FP.F16.F32.PACK_AB R100, R9, R8 ;  /* 0x000000080964723e */ /* 0x000fe200000000ff */
[----:B------:R-:W-:Y:S01]  /*9030*/  FFMA R20, R41, R61, R20 ;  /* 0x0000003d29147223 */ /* 0x000fe20000000014 */
[----:B------:R-:W-:Y:S01]  /*9040*/  F2FP.F16.F32.PACK_AB R101, R15, R10 ;  /* 0x0000000a0f65723e */ /* 0x000fe200000000ff */
[----:B------:R-:W-:Y:S01]  /*9050*/  HADD2.F32 R66, -RZ, R72.H1_H1 ;  /* 0x30000048ff427230 */ /* 0x000fe20000004100 */
[----:B------:R-:W-:Y:S01]  /*9060*/  F2FP.F16.F32.PACK_AB R102, R13, R12 ;  /* 0x0000000c0d66723e */ /* 0x000fe200000000ff */
[C---:B------:R-:W-:Y:S01]  /*9070*/  FMUL R24, R38.reuse, R28 ;  /* 0x0000001c26187220 */ /* 0x040fe20000400000 */
[----:B------:R-:W-:Y:S01]  /*9080*/  F2FP.F16.F32.PACK_AB R103, R19, R14 ;  /* 0x0000000e1367723e */ /* 0x000fe200000000ff */
[C---:B------:R-:W-:Y:S01]  /*9090*/  FFMA R21, R41.reuse, R62, R21 ;  /* 0x0000003e29157223 */ /* 0x040fe20000000015 */
[--C-:B------:R-:W-:Y:S02]  /*90a0*/  HADD2.F32 R67, -RZ, R73.reuse.H0_H0 ;  /* 0x20000049ff437230 */ /* 0x100fe40000004100 */
[C---:B------:R-:W-:Y:S01]  /*90b0*/  FMUL R25, R38.reuse, R29 ;  /* 0x0000001d26197220 */ /* 0x040fe20000400000 */
[C---:B------:R-:W-:Y:S01]  /*90c0*/  FFMA R22, R41.reuse, R63, R22 ;  /* 0x0000003f29167223 */ /* 0x040fe20000000016 */
[----:B------:R1:W-:Y:S01]  /*90d0*/  STS.128 [R111+0x10], R100 ;  /* 0x000010646f007388 */ /* 0x0003e20000000c00 */
        /* <DEDUP_REMOVED lines=39> */
[----:B------:R-:W-:Y:S02]  /*9350*/  UIADD3 UR40, UPT, UPT, UR51, 0x200, UR4 ;  /* 0x0000020033287890 */ /* 0x000fe4000fffe004 */
[----:B------:R-:W-:Y:S02]  /*9360*/  UIADD3 UR41, UPT, UPT, UR53, 0x20, URZ ;  /* 0x0000002035297890 */ /* 0x000fe4000fffe0ff */
[----:B--2---:R-:W-:Y:S04]  /*9370*/  UIADD3 UR6, UP0, UPT, UR8, 0x680, URZ ;  /* 0x0000068008067890 */ /* 0x004fe8000ff1e0ff */
[----:B------:R-:W-:Y:S09]  /*9380*/  UIADD3.X UR7, UPT, UPT, URZ, UR9, URZ, UP0, !UPT ;  /* 0x00000009ff077290 */ /* 0x000ff200087fe4ff */
[----:B------:R2:W-:Y:S02]  /*9390*/  UTMASTG.4D [UR40], [UR6] ;  /* 0x00000028060073b5 */ /* 0x0005e40008018000 */
[----:B--2---:R0:W-:Y:S02]  /*93a0*/  UTMACMDFLUSH ;  /* 0x00000000000079b7 */ /* 0x0041e40000000000 */
.L_x_134:
[----:B------:R-:W-:Y:S05]  /*93b0*/  BSYNC.RECONVERGENT B0 ;  /* 0x0000000000007941 */ /* 0x000fea0003800200 */
.L_x_133:
[----:B------:R-:W-:Y:S01]  /*93c0*/  UIADD3 UR4, UPT, UPT, UR50, 0x1, URZ ;  /* 0x0000000132047890 */ /* 0x000fe2000fffe0ff */
[----:B------:R-:W-:Y:S03]  /*93d0*/  BSSY.RECONVERGENT B0, `(.L_x_135) ;  /* 0x0000008000007945 */ /* 0x000fe60003800200 */
[----:B------:R-:W-:Y:S04]  /*93e0*/  UISETP.NE.AND UP0, UPT, UR4, 0x3, UPT ;  /* 0x000000030400788c */ /* 0x000fe8000bf05270 */
[----:B------:R-:W-:Y:S02]  /*93f0*/  UISETP.EQ.XOR UP1, UPT, UR49, 0x3, !UP0 ;  /* 0x000000033100788c */ /* 0x000fe4000c722a70 */
[----:B------:R-:W-:Y:S02]  /*9400*/  USEL UR52, UR4, URZ, UP0 ;  /* 0x000000ff04347287 */ /* 0x000fe40008000000 */
[----:B------:R-:W-:Y:S04]  /*9410*/  USEL UR5, URZ, 0x1, !UP1 ;  /* 0x00000001ff057887 */ /* 0x000fe8000c800000 */
[----:B------:R-:W-:Y:S01]  /*9420*/  ULOP3.LUT UR57, UR57, UR5, URZ, 0x3c, !UPT ;  /* 0x0000000539397292 */ /* 0x000fe2000f8e3cff */
[----:B------:R-:W-:Y:S11]  /*9430*/  @P0 BRA `(.L_x_136) ;  /* 0x0000000000040947 */ /* 0x000ff60003800000 */
[----:B------:R-:W-:Y:S04]  /*9440*/  DEPBAR.LE SB0, 0x1 ;  /* 0x000080400000791a */ /* 0x000fe80000000000 */
.L_x_136:
[----:B------:R-:W-:Y:S05]  /*9450*/  BSYNC.RECONVERGENT B0 ;  /* 0x0000000000007941 */ /* 0x000fea0003800200 */
.L_x_135:
[----:B------:R-:W-:Y:S01]  /*9460*/  BAR.SYNC.DEFER_BLOCKING 0x1, 0x80 ;  /* 0x0042000000007b1d */ /* 0x000fe20000010000 */
[----:B------:R-:W-:Y:S01]  /*9470*/  UISETP.NE.AND UP0, UPT, UR56, -0x2, UPT ;  /* 0xfffffffe3800788c */ /* 0x000fe2000bf05270 */
[----:B------:R-:W-:Y:S08]  /*9480*/  IADD3 R0, PT, PT, R36, 0x1, RZ ;  /* 0x0000000124007810 */ /* 0x000ff00007ffe0ff */
[----:B------:R-:W-:Y:S05]  /*9490*/  BRA.U !UP0, `(.L_x_137) ;  /* 0x00000001082c7547 */ /* 0x000fea000b800000 */
[----:B------:R-:W2:Y:S01]  /*94a0*/  S2R R2, SR_CgaCtaId ;  /* 0x0000000000027919 */ /* 0x000ea20000008800 */
[----:B------:R-:W-:Y:S01]  /*94b0*/  ISETP.NE.AND P0, PT, R110, RZ, PT ;  /* 0x000000ff6e00720c */ /* 0x000fe20003f05270 */
[----:B------:R-:W-:Y:S01]  /*94c0*/  IMAD.U32 R3, RZ, RZ, UR54 ;  /* 0x00000036ff037e24 */ /* 0x000fe2000f8e00ff */
[----:B------:R-:W-:Y:S02]  /*94d0*/  UIADD3 UR4, UPT, UPT, UR54, 0x1, URZ ;  /* 0x0000000136047890 */ /* 0x000fe4000fffe0ff */
[----:B------:R-:W-:Y:S02]  /*94e0*/  ISETP.NE.U32.OR P0, PT, R109, 0x1, !P0 ;  /* 0x000000016d00780c */ /* 0x000fe40004705470 */
[----:B------:R-:W-:Y:S04]  /*94f0*/  UISETP.NE.AND UP0, UPT, UR4, 0x3, UPT ;  /* 0x000000030400788c */ /* 0x000fe8000bf05270 */
[----:B------:R-:W-:Y:S07]  /*9500*/  USEL UR54, UR4, URZ, UP0 ;  /* 0x000000ff04367287 */ /* 0x000fee0008000000 */
[----:B------:R-:W-:Y:S05]  /*9510*/  @P0 LEA R3, R3, UR51, 0x3 ;  /* 0x0000003303030c11 */ /* 0x000fea000f8e18ff */
[----:B------:R-:W-:Y:S05]  /*9520*/  @P0 VIADD R3, R3, 0x158 ;  /* 0x0000015803030836 */ /* 0x000fea0000000000 */
[----:B--2---:R-:W-:Y:S04]  /*9530*/  @P0 PRMT R2, R2, 0x654, R3 ;  /* 0x0000065402020816 */ /* 0x004fe80000000003 */
[----:B------:R2:W-:Y:S03]  /*9540*/  @P0 SYNCS.ARRIVE.TRANS64.RED.A1T0 RZ, [R2+URZ], RZ ;  /* 0x000000ff02ff09a7 */ /* 0x0005e600081004ff */
.L_x_137:
[----:B------:R-:W-:Y:S01]  /*9550*/  R2UR UR5, R95 ;  /* 0x000000005f0572ca */ /* 0x000fe200000e0000 */
[----:B------:R-:W-:Y:S01]  /*9560*/  UIADD3 UR56, UPT, UPT, UR56, 0x2, URZ ;  /* 0x0000000238387890 */ /* 0x000fe2000fffe0ff */
[----:B------:R-:W-:Y:S02]  /*9570*/  R2UR UR4, R96 ;  /* 0x00000000600472ca */ /* 0x000fe400000e0000 */
[----:B------:R-:W-:Y:S02]  /*9580*/  LOP3.LUT P0, RZ, R82, 0x1, RZ, 0xc0, !PT ;  /* 0x0000000152ff7812 */ /* 0x000fe4000780c0ff */
[----:B------:R-:W-:Y:S02]  /*9590*/  R2UR UR49, R106 ;  /* 0x000000006a3172ca */ /* 0x000fe400000e0000 */
[----:B------:R-:W-:Y:S02]  /*95a0*/  ISETP.NE.AND P1, PT, R0, 0x2, PT ;  /* 0x000000020000780c */ /* 0x000fe40003f25270 */
[----:B------:R-:W-:Y:S02]  /*95b0*/  LOP3.LUT R88, R88, 0x1, RZ, 0x3c, !PT ;  /* 0x0000000158587812 */ /* 0x000fe400078e3cff */
[----:B--2---:R-:W-:Y:S01]  /*95c0*/  SEL R2, RZ, 0x1, P1 ;  /* 0x00000001ff027807 */ /* 0x004fe20000800000 */
[----:B------:R-:W-:Y:S01]  /*95d0*/  UIADD3 UR23, UPT, UPT, UR36, UR5, URZ ;  /* 0x0000000524177290 */ /* 0x000fe2000fffe0ff */
[----:B------:R-:W-:Y:S01]  /*95e0*/  SEL R36, R0, RZ, P1 ;  /* 0x000000ff00247207 */ /* 0x000fe20000800000 */
[----:B------:R-:W-:Y:S01]  /*95f0*/  UIADD3 UR28, UPT, UPT, UR37, UR4, URZ ;  /* 0x00000004251c7290 */ /* 0x000fe2000fffe0ff */
[----:B------:R-:W-:Y:S01]  /*9600*/  LOP3.LUT R89, R89, R2, RZ, 0x3c, !PT ;  /* 0x0000000259597212 */ /* 0x000fe200078e3cff */
[----:B------:R-:W-:Y:S10]  /*9610*/  @P0 BRA `(.L_x_138) ;  /* 0xffffffd000ac0947 */ /* 0x000ff4000383ffff */
[----:B------:R-:W-:-:S13]  /*9620*/  R2UR UR4, R97 ;  /* 0x00000000610472ca */ /* 0x000fda00000e0000 */
[----:B------:R-:W-:-:S09]  /*9630*/  UISETP.NE.AND UP0, UPT, UR4, URZ, UPT ;  /* 0x000000ff0400728c */ /* 0x000fd2000bf05270 */
[----:B------:R-:W-:Y:S05]  /*9640*/  BRA.U !UP0, `(.L_x_139) ;  /* 0x0000000108487547 */ /* 0x000fea000b800000 */
[----:B------:R-:W2:Y:S02]  /*9650*/  LDCU.64 UR4, c[0x0][0x890] ;  /* 0x00011200ff0477ac */ /* 0x000ea40008000a00 */
[----:B--2---:R-:W-:-:S04]  /*9660*/  UISETP.NE.U32.AND UP0, UPT, UR4, URZ, UPT ;  /* 0x000000ff0400728c */ /* 0x004fc8000bf05070 */
[----:B------:R-:W-:-:S09]  /*9670*/  UISETP.NE.AND.EX UP0, UPT, UR5, URZ, UPT, UP0 ;  /* 0x000000ff0500728c */ /* 0x000fd2000bf05300 */
[----:B------:R-:W-:Y:S05]  /*9680*/  BRA.U UP0, `(.L_x_140) ;  /* 0x00000001000c7547 */ /* 0x000fea000b800000 */
[----:B------:R-:W-:-:S13]  /*9690*/  FSETP.NEU.AND P0, PT, R41, RZ, PT ;  /* 0x000000ff2900720b */ /* 0x000fda0003f0d000 */
[----:B------:R-:W-:Y:S05]  /*96a0*/  @!P0 EXIT ;  /* 0x000000000000894d */ /* 0x000fea0003800000 */
[----:B------:R-:W-:Y:S05]  /*96b0*/  BRA `(.L_x_139) ;  /* 0x00000000002c7947 */ /* 0x000fea0003800000 */
.L_x_140:
[----:B------:R-:W-:Y:S01]  /*96c0*/  ISETP.NE.AND P0, PT, R108, RZ, PT ;  /* 0x000000ff6c00720c */ /* 0x000fe20003f05270 */
[----:B------:R-:W-:-:S12]  /*96d0*/  BSSY.RECONVERGENT B0, `(.L_x_139) ;  /* 0x0000009000007945 */ /* 0x000fd80003800200 */
[----:B------:R-:W-:Y:S05]  /*96e0*/  @P0 BRA `(.L_x_141) ;  /* 0x0000000000140947 */ /* 0x000fea0003800000 */
[----:B------:R-:W2:Y:S02]  /*96f0*/  LDCU.64 UR4, c[0x0][0x888] ;  /* 0x00011100ff0477ac */ /* 0x000ea40008000a00 */
[----:B--2---:R-:W-:-:S04]  /*9700*/  ISETP.NE.U32.AND P0, PT, RZ, UR4, PT ;  /* 0x00000004ff007c0c */ /* 0x004fc8000bf05070 */
[----:B------:R-:W-:-:S13]  /*9710*/  ISETP.NE.AND.EX P0, PT, RZ, UR5, PT, P0 ;  /* 0x00000005ff007c0c */ /* 0x000fda000bf05300 */
[----:B------:R-:W-:Y:S05]  /*9720*/  @!P0 EXIT ;  /* 0x000000000000894d */ /* 0x000fea0003800000 */
[----:B------:R-:W-:Y:S05]  /*9730*/  BRA `(.L_x_142) ;  /* 0x0000000000087947 */ /* 0x000fea0003800000 */
.L_x_141:
[----:B------:R-:W-:-:S13]  /*9740*/  FSETP.NEU.AND P0, PT, R41, RZ, PT ;  /* 0x000000ff2900720b */ /* 0x000fda0003f0d000 */
[----:B------:R-:W-:Y:S05]  /*9750*/  @!P0 EXIT ;  /* 0x000000000000894d */ /* 0x000fea0003800000 */
.L_x_142:
[----:B------:R-:W-:Y:S05]  /*9760*/  BSYNC.RECONVERGENT B0 ;  /* 0x0000000000007941 */ /* 0x000fea0003800200 */
.L_x_139:
[----:B------:R-:W2:Y:S01]  /*9770*/  S2UR UR5, SR_CgaCtaId ;  /* 0x00000000000579c3 */ /* 0x000ea20000008800 */
[----:B------:R-:W-:Y:S01]  /*9780*/  ULEA UR4, UR54, UR51, 0x3 ;  /* 0x0000003336047291 */ /* 0x000fe2000f8e18ff */
[----:B------:R-:W-:-:S04]  /*9790*/  DEPBAR.LE SB0, 0x0 ;  /* 0x000080000000791a */ /* 0x000fc80000000000 */
[----:B------:R-:W-:-:S04]  /*97a0*/  UIADD3 UR4, UPT, UPT, UR4, 0x158, URZ ;  /* 0x0000015804047890 */ /* 0x000fc8000fffe0ff */
[----:B--2---:R-:W-:-:S09]  /*97b0*/  UPRMT UR4, UR5, 0x654, UR4 ;  /* 0x0000065405047896 */ /* 0x004fd20008000004 */
[----:B------:R-:W-:Y:S01]  /*97c0*/  SYNCS.ARRIVE.TRANS64.RED.A1T0 RZ, [UR4], RZ ;  /* 0x000000ffffff79a7 */ /* 0x000fe20008100404 */
[----:B------:R-:W-:Y:S05]  /*97d0*/  EXIT ;  /* 0x000000000000794d */ /* 0x000fea0003800000 */
.L_x_25:
[----:B------:R-:W-:Y:S07]  /*97e0*/  MOV R0, UR11 ;  /* 0x0000000b00007c02 */ /* 0x000fee0008000f00 */
.L_x_143:
[----:B-1----:R1:W3:Y:S02]  /*97f0*/  SYNCS.PHASECHK.TRANS64.TRYWAIT P0, [R0+URZ+0xa0], R5 ;  /* 0x0000a005000075a7 */ /* 0x0022e400080011ff */
[----:B---3--:R-:W-:Y:S05]  /*9800*/  @!P0 NANOSLEEP.SYNCS 0x989680 ;  /* 0x009896800000895d */ /* 0x008fea0003900000 */
[----:B------:R-:W3:Y:S02]  /*9810*/  @!P0 SYNCS.PHASECHK.TRANS64 P0, [R0+URZ+0xa0], R5 ;  /* 0x0000a005000085a7 */ /* 0x000ee400080010ff */
[----:B---3--:R-:W-:Y:S05]  /*9820*/  @!P0 BRA `(.L_x_143) ;  /* 0xfffffffc00f08947 */ /* 0x008fea000383ffff */
[----:B------:R-:W-:Y:S05]  /*9830*/  BRA `(.L_x_24) ;  /* 0xffffff8800087947 */ /* 0x000fea000383ffff */
.L_x_32:
[----:B------:R-:W-:Y:S07]  /*9840*/  MOV R0, UR21 ;  /* 0x0000001500007c02 */ /* 0x000fee0008000f00 */
.L_x_144:
[----:B-1----:R1:W3:Y:S02]  /*9850*/  SYNCS.PHASECHK.TRANS64.TRYWAIT P0, [R0+URZ+0xa0], R5 ;  /* 0x0000a005000075a7 */ /* 0x0022e400080011ff */
[----:B---3--:R-:W-:Y:S05]  /*9860*/  @!P0 NANOSLEEP.SYNCS 0x989680 ;  /* 0x009896800000895d */ /* 0x008fea0003900000 */
[----:B------:R-:W3:Y:S02]  /*9870*/  @!P0 SYNCS.PHASECHK.TRANS64 P0, [R0+URZ+0xa0], R5 ;  /* 0x0000a005000085a7 */ /* 0x000ee400080010ff */
[----:B---3--:R-:W-:Y:S05]  /*9880*/  @!P0 BRA `(.L_x_144) ;  /* 0xfffffffc00f08947 */ /* 0x008fea000383ffff */
[----:B------:R-:W-:Y:S05]  /*9890*/  BRA `(.L_x_31) ;  /* 0xffffff8c00487947 */ /* 0x000fea000383ffff */
.L_x_37:
[----:B-1----:R-:W-:-:S07]  /*98a0*/  MOV R0, UR27 ;  /* 0x0000001b00007c02 */ /* 0x002fce0008000f00 */
.L_x_145:
[----:B-1----:R1:W2:Y:S02]  /*98b0*/  SYNCS.PHASECHK.TRANS64.TRYWAIT P0, [R0+URZ+0x180], R3 ;  /* 0x00018003000075a7 */ /* 0x0022a400080011ff */
[----:B--2---:R-:W-:Y:S05]  /*98c0*/  @!P0 NANOSLEEP.SYNCS 0x989680 ;  /* 0x009896800000895d */ /* 0x004fea0003900000 */
[----:B------:R-:W2:Y:S02]  /*98d0*/  @!P0 SYNCS.PHASECHK.TRANS64 P0, [R0+URZ+0x180], R3 ;  /* 0x00018003000085a7 */ /* 0x000ea400080010ff */
[----:B--2---:R-:W-:Y:S05]  /*98e0*/  @!P0 BRA `(.L_x_145) ;  /* 0xfffffffc00f08947 */ /* 0x004fea000383ffff */
[----:B------:R-:W-:Y:S05]  /*98f0*/  BRA `(.L_x_146) ;  /* 0xffffff9000287947 */ /* 0x000fea000383ffff */
.L_x_41:
[----:B------:R-:W-:-:S07]  /*9900*/  MOV R0, UR4 ;  /* 0x0000000400007c02 */ /* 0x000fce0008000f00 */
.L_x_147:
[----:B-1----:R1:W2:Y:S02]  /*9910*/  SYNCS.PHASECHK.TRANS64.TRYWAIT P0, [R0+URZ], R3 ;  /* 0x00000003000075a7 */ /* 0x0022a400080011ff */
[----:B--2---:R-:W-:Y:S05]  /*9920*/  @!P0 NANOSLEEP.SYNCS 0x989680 ;  /* 0x009896800000895d */ /* 0x004fea0003900000 */
[----:B------:R-:W2:Y:S02]  /*9930*/  @!P0 SYNCS.PHASECHK.TRANS64 P0, [R0+URZ], R3 ;  /* 0x00000003000085a7 */ /* 0x000ea400080010ff */
[----:B--2---:R-:W-:Y:S05]  /*9940*/  @!P0 BRA `(.L_x_147) ;  /* 0xfffffffc00f08947 */ /* 0x004fea000383ffff */
[----:B------:R-:W-:Y:S05]  /*9950*/  BRA `(.L_x_148) ;  /* 0xffffff9400bc7947 */ /* 0x000fea000383ffff */
.L_x_42:
[----:B------:R-:W-:-:S07]  /*9960*/  MOV R0, UR5 ;  /* 0x0000000500007c02 */ /* 0x000fce0008000f00 */
.L_x_149:
[----:B-1----:R1:W2:Y:S02]  /*9970*/  SYNCS.PHASECHK.TRANS64.TRYWAIT P0, [R0+URZ], R3 ;  /* 0x00000003000075a7 */ /* 0x0022a400080011ff */
[----:B--2---:R-:W-:Y:S05]  /*9980*/  @!P0 NANOSLEEP.SYNCS 0x989680 ;  /* 0x009896800000895d */ /* 0x004fea0003900000 */
[----:B------:R-:W2:Y:S02]  /*9990*/  @!P0 SYNCS.PHASECHK.TRANS64 P0, [R0+URZ], R3 ;  /* 0x00000003000085a7 */ /* 0x000ea400080010ff */
[----:B--2---:R-:W-:Y:S05]  /*99a0*/  @!P0 BRA `(.L_x_149) ;  /* 0xfffffffc00f08947 */ /* 0x004fea000383ffff */
[----:B------:R-:W-:Y:S05]  /*99b0*/  BRA `(.L_x_150) ;  /* 0xffffff9400cc7947 */ /* 0x000fea000383ffff */
.L_x_43:
[----:B------:R-:W-:-:S07]  /*99c0*/  MOV R0, UR5 ;  /* 0x0000000500007c02 */ /* 0x000fce0008000f00 */
.L_x_151:
[----:B-1----:R1:W2:Y:S02]  /*99d0*/  SYNCS.PHASECHK.TRANS64.TRYWAIT P0, [R0+URZ], R3 ;  /* 0x00000003000075a7 */ /* 0x0022a400080011ff */
[----:B--2---:R-:W-:Y:S05]  /*99e0*/  @!P0 NANOSLEEP.SYNCS 0x989680 ;  /* 0x009896800000895d */ /* 0x004fea0003900000 */
[----:B------:R-:W2:Y:S02]  /*99f0*/  @!P0 SYNCS.PHASECHK.TRANS64 P0, [R0+URZ], R3 ;  /* 0x00000003000085a7 */ /* 0x000ea400080010ff */
[----:B--2---:R-:W-:Y:S05]  /*9a00*/  @!P0 BRA `(.L_x_151) ;  /* 0xfffffffc00f08947 */ /* 0x004fea000383ffff */
[----:B------:R-:W-:Y:S05]  /*9a10*/  BRA `(.L_x_152) ;  /* 0xffffff9400dc7947 */ /* 0x000fea000383ffff */
.L_x_44:
[----:B------:R-:W-:-:S07]  /*9a20*/  MOV R0, UR5 ;  /* 0x0000000500007c02 */ /* 0x000fce0008000f00 */
.L_x_153:
[----:B-1----:R1:W2:Y:S02]  /*9a30*/  SYNCS.PHASECHK.TRANS64.TRYWAIT P0, [R0+URZ], R3 ;  /* 0x00000003000075a7 */ /* 0x0022a400080011ff */
[----:B--2---:R-:W-:Y:S05]  /*9a40*/  @!P0 NANOSLEEP.SYNCS 0x989680 ;  /* 0x009896800000895d */ /* 0x004fea0003900000 */
[----:B------:R-:W2:Y:S02]  /*9a50*/  @!P0 SYNCS.PHASECHK.TRANS64 P0, [R0+URZ], R3 ;  /* 0x00000003000085a7 */ /* 0x000ea400080010ff */
[----:B--2---:R-:W-:Y:S05]  /*9a60*/  @!P0 BRA `(.L_x_153) ;  /* 0xfffffffc00f08947 */ /* 0x004fea000383ffff */
[----:B------:R-:W-:Y:S05]  /*9a70*/  BRA `(.L_x_154) ;  /* 0xffffff9400ec7947 */ /* 0x000fea000383ffff */
.L_x_45:
[----:B------:R-:W-:-:S07]  /*9a80*/  MOV R0, UR5 ;  /* 0x0000000500007c02 */ /* 0x000fce0008000f00 */
.L_x_155:
[----:B-1----:R1:W2:Y:S02]  /*9a90*/  SYNCS.PHASECHK.TRANS64.TRYWAIT P0, [R0+URZ], R3 ;  /* 0x00000003000075a7 */ /* 0x0022a400080011ff */
[----:B--2---:R-:W-:Y:S05]  /*9aa0*/  @!P0 NANOSLEEP.SYNCS 0x989680 ;  /* 0x009896800000895d */ /* 0x004fea0003900000 */
[----:B------:R-:W2:Y:S02]  /*9ab0*/  @!P0 SYNCS.PHASECHK.TRANS64 P0, [R0+URZ], R3 ;  /* 0x00000003000085a7 */ /* 0x000ea400080010ff */
[----:B--2---:R-:W-:Y:S05]  /*9ac0*/  @!P0 BRA `(.L_x_155) ;  /* 0xfffffffc00f08947 */ /* 0x004fea000383ffff */
[----:B------:R-:W-:Y:S05]  /*9ad0*/  BRA `(.L_x_156) ;  /* 0xffffff9400fc7947 */ /* 0x000fea000383ffff */
.L_x_46:
[----:B------:R-:W-:-:S07]  /*9ae0*/  MOV R0, UR5 ;  /* 0x0000000500007c02 */ /* 0x000fce0008000f00 */
.L_x_157:
[----:B-1----:R1:W2:Y:S02]  /*9af0*/  SYNCS.PHASECHK.TRANS64.TRYWAIT P0, [R0+URZ], R3 ;  /* 0x00000003000075a7 */ /* 0x0022a400080011ff */
[----:B--2---:R-:W-:Y:S05]  /*9b00*/  @!P0 NANOSLEEP.SYNCS 0x989680 ;  /* 0x009896800000895d */ /* 0x004fea0003900000 */
[----:B------:R-:W2:Y:S02]  /*9b10*/  @!P0 SYNCS.PHASECHK.TRANS64 P0, [R0+URZ], R3 ;  /* 0x00000003000085a7 */ /* 0x000ea400080010ff */
[----:B--2---:R-:W-:Y:S05]  /*9b20*/  @!P0 BRA `(.L_x_157) ;  /* 0xfffffffc00f08947 */ /* 0x004fea000383ffff */
[----:B------:R-:W-:Y:S05]  /*9b30*/  BRA `(.L_x_158) ;  /* 0xffffff98000c7947 */ /* 0x000fea000383ffff */
.L_x_47:
[----:B------:R-:W-:-:S07]  /*9b40*/  MOV R0, UR5 ;  /* 0x0000000500007c02 */ /* 0x000fce0008000f00 */
.L_x_159:
[----:B-1----:R1:W2:Y:S02]  /*9b50*/  SYNCS.PHASECHK.TRANS64.TRYWAIT P0, [R0+URZ], R3 ;  /* 0x00000003000075a7 */ /* 0x0022a400080011ff */
[----:B--2---:R-:W-:Y:S05]  /*9b60*/  @!P0 NANOSLEEP.SYNCS 0x989680 ;  /* 0x009896800000895d */ /* 0x004fea0003900000 */
[----:B------:R-:W2:Y:S02]  /*9b70*/  @!P0 SYNCS.PHASECHK.TRANS64 P0, [R0+URZ], R3 ;  /* 0x00000003000085a7 */ /* 0x000ea400080010ff */
[----:B--2---:R-:W-:Y:S05]  /*9b80*/  @!P0 BRA `(.L_x_159) ;  /* 0xfffffffc00f08947 */ /* 0x004fea000383ffff */
[----:B------:R-:W-:Y:S05]  /*9b90*/  BRA `(.L_x_160) ;  /* 0xffffff98001c7947 */ /* 0x000fea000383ffff */
.L_x_48:
[----:B------:R-:W-:-:S07]  /*9ba0*/  MOV R0, UR5 ;  /* 0x0000000500007c02 */ /* 0x000fce0008000f00 */
.L_x_161:
[----:B-1----:R1:W2:Y:S02]  /*9bb0*/  SYNCS.PHASECHK.TRANS64.TRYWAIT P0, [R0+URZ], R3 ;  /* 0x00000003000075a7 */ /* 0x0022a400080011ff */
[----:B--2---:R-:W-:Y:S05]  /*9bc0*/  @!P0 NANOSLEEP.SYNCS 0x989680 ;  /* 0x009896800000895d */ /* 0x004fea0003900000 */
[----:B------:R-:W2:Y:S02]  /*9bd0*/  @!P0 SYNCS.PHASECHK.TRANS64 P0, [R0+URZ], R3 ;  /* 0x00000003000085a7 */ /* 0x000ea400080010ff */
[----:B--2---:R-:W-:Y:S05]  /*9be0*/  @!P0 BRA `(.L_x_161) ;  /* 0xfffffffc00f08947 */ /* 0x004fea000383ffff */
[----:B------:R-:W-:Y:S05]  /*9bf0*/  BRA `(.L_x_162) ;  /* 0xffffff98002c7947 */ /* 0x000fea000383ffff */
.L_x_49:
[----:B------:R-:W-:-:S07]  /*9c00*/  MOV R0, UR5 ;  /* 0x0000000500007c02 */ /* 0x000fce0008000f00 */
.L_x_163:
[----:B-1----:R1:W2:Y:S02]  /*9c10*/  SYNCS.PHASECHK.TRANS64.TRYWAIT P0, [R0+URZ], R3 ;  /* 0x00000003000075a7 */ /* 0x0022a400080011ff */
[----:B--2---:R-:W-:Y:S05]  /*9c20*/  @!P0 NANOSLEEP.SYNCS 0x989680 ;  /* 0x009896800000895d */ /* 0x004fea0003900000 */
[----:B------:R-:W2:Y:S02]  /*9c30*/  @!P0 SYNCS.PHASECHK.TRANS64 P0, [R0+URZ], R3 ;  /* 0x00000003000085a7 */ /* 0x000ea400080010ff */
[----:B--2---:R-:W-:Y:S05]  /*9c40*/  @!P0 BRA `(.L_x_163) ;  /* 0xfffffffc00f08947 */ /* 0x004fea000383ffff */
[----:B------:R-:W-:Y:S05]  /*9c50*/  BRA `(.L_x_164) ;  /* 0xffffff98003c7947 */ /* 0x000fea000383ffff */
.L_x_50:
[----:B------:R-:W-:-:S07]  /*9c60*/  MOV R0, UR5 ;  /* 0x0000000500007c02 */ /* 0x000fce0008000f00 */
.L_x_165:
[----:B-1----:R1:W2:Y:S02]  /*9c70*/  SYNCS.PHASECHK.TRANS64.TRYWAIT P0, [R0+URZ], R3 ;  /* 0x00000003000075a7 */ /* 0x0022a400080011ff */
[----:B--2---:R-:W-:Y:S05]  /*9c80*/  @!P0 NANOSLEEP.SYNCS 0x989680 ;  /* 0x009896800000895d */ /* 0x004fea0003900000 */
[----:B------:R-:W2:Y:S02]  /*9c90*/  @!P0 SYNCS.PHASECHK.TRANS64 P0, [R0+URZ], R3 ;  /* 0x00000003000085a7 */ /* 0x000ea400080010ff */
[----:B--2---:R-:W-:Y:S05]  /*9ca0*/  @!P0 BRA `(.L_x_165) ;  /* 0xfffffffc00f08947 */ /* 0x004fea000383ffff */
[----:B------:R-:W-:Y:S05]  /*9cb0*/  BRA `(.L_x_166) ;  /* 0xffffff98004c7947 */ /* 0x000fea000383ffff */
.L_x_51:
[----:B------:R-:W-:-:S07]  /*9cc0*/  MOV R0, UR5 ;  /* 0x0000000500007c02 */ /* 0x000fce0008000f00 */
.L_x_167:
[----:B-1----:R1:W2:Y:S02]  /*9cd0*/  SYNCS.PHASECHK.TRANS64.TRYWAIT P0, [R0+URZ], R3 ;  /* 0x00000003000075a7 */ /* 0x0022a400080011ff */
[----:B--2---:R-:W-:Y:S05]  /*9ce0*/  @!P0 NANOSLEEP.SYNCS 0x989680 ;  /* 0x009896800000895d */ /* 0x004fea0003900000 */
[----:B------:R-:W2:Y:S02]  /*9cf0*/  @!P0 SYNCS.PHASECHK.TRANS64 P0, [R0+URZ], R3 ;  /* 0x00000003000085a7 */ /* 0x000ea400080010ff */
[----:B--2---:R-:W-:Y:S05]  /*9d00*/  @!P0 BRA `(.L_x_167) ;  /* 0xfffffffc00f08947 */ /* 0x004fea000383ffff */
[----:B------:R-:W-:Y:S05]  /*9d10*/  BRA `(.L_x_168) ;  /* 0xffffff98005c7947 */ /* 0x000fea000383ffff */
.L_x_52:
[----:B------:R-:W-:-:S07]  /*9d20*/  MOV R0, UR5 ;  /* 0x0000000500007c02 */ /* 0x000fce0008000f00 */
.L_x_169:
[----:B-1----:R1:W2:Y:S02]  /*9d30*/  SYNCS.PHASECHK.TRANS64.TRYWAIT P0, [R0+URZ], R3 ;  /* 0x00000003000075a7 */ /* 0x0022a400080011ff */
[----:B--2---:R-:W-:Y:S05]  /*9d40*/  @!P0 NANOSLEEP.SYNCS 0x989680 ;  /* 0x009896800000895d */ /* 0x004fea0003900000 */
[----:B------:R-:W2:Y:S02]  /*9d50*/  @!P0 SYNCS.PHASECHK.TRANS64 P0, [R0+URZ], R3 ;  /* 0x00000003000085a7 */ /* 0x000ea400080010ff */
[----:B--2---:R-:W-:Y:S05]  /*9d60*/  @!P0 BRA `(.L_x_169) ;  /* 0xfffffffc00f08947 */ /* 0x004fea000383ffff */
[----:B------:R-:W-:Y:S05]  /*9d70*/  BRA `(.L_x_170) ;  /* 0xffffff98006c7947 */ /* 0x000fea000383ffff */
.L_x_53:
[----:B------:R-:W-:-:S07]  /*9d80*/  MOV R0, UR5 ;  /* 0x0000000500007c02 */ /* 0x000fce0008000f00 */
.L_x_171:
[----:B-1----:R1:W2:Y:S02]  /*9d90*/  SYNCS.PHASECHK.TRANS64.TRYWAIT P0, [R0+URZ], R3 ;  /* 0x00000003000075a7 */ /* 0x0022a400080011ff */
[----:B--2---:R-:W-:Y:S05]  /*9da0*/  @!P0 NANOSLEEP.SYNCS 0x989680 ;  /* 0x009896800000895d */ /* 0x004fea0003900000 */
[----:B------:R-:W2:Y:S02]  /*9db0*/  @!P0 SYNCS.PHASECHK.TRANS64 P0, [R0+URZ], R3 ;  /* 0x00000003000085a7 */ /* 0x000ea400080010ff */
[----:B--2---:R-:W-:Y:S05]  /*9dc0*/  @!P0 BRA `(.L_x_171) ;  /* 0xfffffffc00f08947 */ /* 0x004fea000383ffff */
[----:B------:R-:W-:Y:S05]  /*9dd0*/  BRA `(.L_x_172) ;  /* 0xffffff98007c7947 */ /* 0x000fea000383ffff */
.L_x_54:
[----:B------:R-:W-:-:S07]  /*9de0*/  MOV R0, UR5 ;  /* 0x0000000500007c02 */ /* 0x000fce0008000f00 */
.L_x_173:
[----:B-1----:R1:W2:Y:S02]  /*9df0*/  SYNCS.PHASECHK.TRANS64.TRYWAIT P0, [R0+URZ], R3 ;  /* 0x00000003000075a7 */ /* 0x0022a400080011ff */
[----:B--2---:R-:W-:Y:S05]  /*9e00*/  @!P0 NANOSLEEP.SYNCS 0x989680 ;  /* 0x009896800000895d */ /* 0x004fea0003900000 */
[----:B------:R-:W2:Y:S02]  /*9e10*/  @!P0 SYNCS.PHASECHK.TRANS64 P0, [R0+URZ], R3 ;  /* 0x00000003000085a7 */ /* 0x000ea400080010ff */
[----:B--2---:R-:W-:Y:S05]  /*9e20*/  @!P0 BRA `(.L_x_173) ;  /* 0xfffffffc00f08947 */ /* 0x004fea000383ffff */
[----:B------:R-:W-:Y:S05]  /*9e30*/  BRA `(.L_x_174) ;  /* 0xffffff98008c7947 */ /* 0x000fea000383ffff */
.L_x_55:
[----:B------:R-:W-:-:S07]  /*9e40*/  MOV R0, UR5 ;  /* 0x0000000500007c02 */ /* 0x000fce0008000f00 */
.L_x_175:
[----:B-1----:R1:W2:Y:S02]  /*9e50*/  SYNCS.PHASECHK.TRANS64.TRYWAIT P0, [R0+URZ], R3 ;  /* 0x00000003000075a7 */ /* 0x0022a400080011ff */
[----:B--2---:R-:W-:Y:S05]  /*9e60*/  @!P0 NANOSLEEP.SYNCS 0x989680 ;  /* 0x009896800000895d */ /* 0x004fea0003900000 */
[----:B------:R-:W2:Y:S02]  /*9e70*/  @!P0 SYNCS.PHASECHK.TRANS64 P0, [R0+URZ], R3 ;  /* 0x00000003000085a7 */ /* 0x000ea400080010ff */
[----:B--2---:R-:W-:Y:S05]  /*9e80*/  @!P0 BRA `(.L_x_175) ;  /* 0xfffffffc00f08947 */ /* 0x004fea000383ffff */
[----:B------:R-:W-:Y:S05]  /*9e90*/  BRA `(.L_x_176) ;  /* 0xffffff98009c7947 */ /* 0x000fea000383ffff */
.L_x_56:
[----:B------:R-:W-:-:S07]  /*9ea0*/  MOV R0, UR5 ;  /* 0x0000000500007c02 */ /* 0x000fce0008000f00 */
.L_x_177:
[----:B-1----:R1:W2:Y:S02]  /*9eb0*/  SYNCS.PHASECHK.TRANS64.TRYWAIT P0, [R0+URZ], R3 ;  /* 0x00000003000075a7 */ /* 0x0022a400080011ff */
[----:B--2---:R-:W-:Y:S05]  /*9ec0*/  @!P0 NANOSLEEP.SYNCS 0x989680 ;  /* 0x009896800000895d */ /* 0x004fea0003900000 */
[----:B------:R-:W2:Y:S02]  /*9ed0*/  @!P0 SYNCS.PHASECHK.TRANS64 P0, [R0+URZ], R3 ;  /* 0x00000003000085a7 */ /* 0x000ea400080010ff */
[----:B--2---:R-:W-:Y:S05]  /*9ee0*/  @!P0 BRA `(.L_x_177) ;  /* 0xfffffffc00f08947 */ /* 0x004fea000383ffff */
[----:B------:R-:W-:Y:S05]  /*9ef0*/  BRA `(.L_x_178) ;  /* 0xffffff9800ac7947 */ /* 0x000fea000383ffff */
.L_x_57:
[----:B------:R-:W-:-:S07]  /*9f00*/  MOV R0, UR5 ;  /* 0x0000000500007c02 */ /* 0x000fce0008000f00 */
.L_x_179:
[----:B-1----:R1:W2:Y:S02]  /*9f10*/  SYNCS.PHASECHK.TRANS64.TRYWAIT P0, [R0+URZ], R3 ;  /* 0x00000003000075a7 */ /* 0x0022a400080011ff */
[----:B--2---:R-:W-:Y:S05]  /*9f20*/  @!P0 NANOSLEEP.SYNCS 0x989680 ;  /* 0x009896800000895d */ /* 0x004fea0003900000 */
[----:B------:R-:W2:Y:S02]  /*9f30*/  @!P0 SYNCS.PHASECHK.TRANS64 P0, [R0+URZ], R3 ;  /* 0x00000003000085a7 */ /* 0x000ea400080010ff */
[----:B--2---:R-:W-:Y:S05]  /*9f40*/  @!P0 BRA `(.L_x_179) ;  /* 0xfffffffc00f08947 */ /* 0x004fea000383ffff */
[----:B------:R-:W-:Y:S05]  /*9f50*/  BRA `(.L_x_180) ;  /* 0xffffff9800bc7947 */ /* 0x000fea000383ffff */
.L_x_58:
[----:B------:R-:W-:-:S07]  /*9f60*/  MOV R0, UR5 ;  /* 0x0000000500007c02 */ /* 0x000fce0008000f00 */
.L_x_181:
[----:B-1----:R1:W2:Y:S02]  /*9f70*/  SYNCS.PHASECHK.TRANS64.TRYWAIT P0, [R0+URZ], R3 ;  /* 0x00000003000075a7 */ /* 0x0022a400080011ff */
[----:B--2---:R-:W-:Y:S05]  /*9f80*/  @!P0 NANOSLEEP.SYNCS 0x989680 ;  /* 0x009896800000895d */ /* 0x004fea0003900000 */
[----:B------:R-:W2:Y:S02]  /*9f90*/  @!P0 SYNCS.PHASECHK.TRANS64 P0, [R0+URZ], R3 ;  /* 0x00000003000085a7 */ /* 0x000ea400080010ff */
[----:B--2---:R-:W-:Y:S05]  /*9fa0*/  @!P0 BRA `(.L_x_181) ;  /* 0xfffffffc00f08947 */ /* 0x004fea000383ffff */
[----:B------:R-:W-:Y:S05]  /*9fb0*/  BRA `(.L_x_182) ;  /* 0xffffff9800cc7947 */ /* 0x000fea000383ffff */
.L_x_59:
[----:B------:R-:W-:-:S07]  /*9fc0*/  MOV R0, UR5 ;  /* 0x0000000500007c02 */ /* 0x000fce0008000f00 */
.L_x_183:
[----:B-1----:R1:W2:Y:S02]  /*9fd0*/  SYNCS.PHASECHK.TRANS64.TRYWAIT P0, [R0+URZ], R3 ;  /* 0x00000003000075a7 */ /* 0x0022a400080011ff */
[----:B--2---:R-:W-:Y:S05]  /*9fe0*/  @!P0 NANOSLEEP.SYNCS 0x989680 ;  /* 0x009896800000895d */ /* 0x004fea0003900000 */
[----:B------:R-:W2:Y:S02]  /*9ff0*/  @!P0 SYNCS.PHASECHK.TRANS64 P0, [R0+URZ], R3 ;  /* 0x00000003000085a7 */ /* 0x000ea400080010ff */
[----:B--2---:R-:W-:Y:S05]  /*a000*/  @!P0 BRA `(.L_x_183) ;  /* 0xfffffffc00f08947 */ /* 0x004fea000383ffff */
[----:B------:R-:W-:Y:S05]  /*a010*/  BRA `(.L_x_184) ;  /* 0xffffff9800dc7947 */ /* 0x000fea000383ffff */
.L_x_62:
[----:B------:R-:W-:-:S07]  /*a020*/  MOV R4, UR4 ;  /* 0x0000000400047c02 */ /* 0x000fce0008000f00 */
.L_x_185:
[----:B--2---:R2:W3:Y:S02]  /*a030*/  SYNCS.PHASECHK.TRANS64.TRYWAIT P1, [R4+URZ+0x188], R7 ;  /* 0x00018807040075a7 */ /* 0x0044e400080211ff */
[----:B---3--:R-:W-:Y:S05]  /*a040*/  @!P1 NANOSLEEP.SYNCS 0x989680 ;  /* 0x009896800000995d */ /* 0x008fea0003900000 */
[----:B------:R-:W3:Y:S02]  /*a050*/  @!P1 SYNCS.PHASECHK.TRANS64 P1, [R4+URZ+0x188], R7 ;  /* 0x00018807040095a7 */ /* 0x000ee400080210ff */
[----:B---3--:R-:W-:Y:S05]  /*a060*/  @!P1 BRA `(.L_x_185) ;  /* 0xfffffffc00f09947 */ /* 0x008fea000383ffff */
[----:B------:R-:W-:Y:S05]  /*a070*/  BRA `(.L_x_186) ;  /* 0xffffff9c004c7947 */ /* 0x000fea000383ffff */
.L_x_63:
[----:B--2---:R-:W-:-:S07]  /*a080*/  MOV R4, UR4 ;  /* 0x0000000400047c02 */ /* 0x004fce0008000f00 */
.L_x_187:
[----:B--2---:R2:W3:Y:S02]  /*a090*/  SYNCS.PHASECHK.TRANS64.TRYWAIT P1, [R4+URZ+0x180], R5 ;  /* 0x00018005040075a7 */ /* 0x0044e400080211ff */
[----:B---3--:R-:W-:Y:S05]  /*a0a0*/  @!P1 NANOSLEEP.SYNCS 0x989680 ;  /* 0x009896800000995d */ /* 0x008fea0003900000 */
[----:B------:R-:W3:Y:S02]  /*a0b0*/  @!P1 SYNCS.PHASECHK.TRANS64 P1, [R4+URZ+0x180], R5 ;  /* 0x00018005040095a7 */ /* 0x000ee400080210ff */
[----:B---3--:R-:W-:Y:S05]  /*a0c0*/  @!P1 BRA `(.L_x_187) ;  /* 0xfffffffc00f09947 */ /* 0x008fea000383ffff */
[----:B------:R-:W-:Y:S05]  /*a0d0*/  BRA `(.L_x_188) ;  /* 0xffffff9c00547947 */ /* 0x000fea000383ffff */
.L_x_73:
[----:B--2---:R-:W-:-:S04]  /*a0e0*/  MOV R5, UR5 ;  /* 0x0000000500057c02 */ /* 0x004fc80008000f00 */
[----:B------:R2:W3:Y:S03]  /*a0f0*/  SYNCS.PHASECHK.TRANS64.TRYWAIT P0, [R5+URZ+0x8], R6 ;  /* 0x00000806050075a7 */ /* 0x0004e600080011ff */
[----:B---3--:R-:W-:Y:S05]  /*a100*/  @!P0 NANOSLEEP.SYNCS 0x989680 ;  /* 0x009896800000895d */ /* 0x008fea0003900000 */
[----:B------:R-:W3:Y:S02]  /*a110*/  @!P0 SYNCS.PHASECHK.TRANS64 P0, [R5+URZ+0x8], R6 ;  /* 0x00000806050085a7 */ /* 0x000ee400080010ff */
[----:B---3--:R-:W-:Y:S05]  /*a120*/  @!P0 BRA `(.L_x_73) ;  /* 0xfffffffc00ec8947 */ /* 0x008fea000383ffff */
[----:B------:R-:W-:Y:S05]  /*a130*/  BRA `(.L_x_72) ;  /* 0xffffffa000207947 */ /* 0x000fea000383ffff */
.L_x_75:
[----:B------:R-:W-:Y:S01]  /*a140*/  BSSY B0, `(.L_x_189) ;  /* 0x0000006000007945 */ /* 0x000fe20003800000 */
[----:B------:R-:W-:-:S07]  /*a150*/  MOV R15, 0xffffffff ;  /* 0xffffffff000f7802 */ /* 0x000fce0000000f00 */
[----:B-12--5:R-:W-:Y:S05]  /*a160*/  WARPSYNC.COLLECTIVE R15, `(.L_x_190) ;  /* 0x000000000f0c7348 */ /* 0x026fea0003c00000 */
[----:B------:R-:W-:Y:S02]  /*a170*/  ELECT P6, UR79, PT ;  /* 0x00000000004f782f */ /* 0x000fe400038c0000 */
[----:B------:R-:W-:Y:S01]  /*a180*/  MOV R14, UR79 ;  /* 0x0000004f000e7c02 */ /* 0x000fe20008000f00 */
[----:B-12--5:R-:W-:Y:S10]  /*a190*/  ENDCOLLECTIVE ;  /* 0x000000000000791b */ /* 0x026ff40003800000 */
.L_x_190:
[----:B------:R-:W-:Y:S05]  /*a1a0*/  BSYNC B0 ;  /* 0x0000000000007941 */ /* 0x000fea0003800000 */
.L_x_189:
[----:B------:R-:W-:Y:S05]  /*a1b0*/  BRA `(.L_x_191) ;  /* 0xffffffa000507947 */ /* 0x000fea000383ffff */
.L_x_77:
[----:B--2---:R-:W-:-:S04]  /*a1c0*/  MOV R3, UR5 ;  /* 0x0000000500037c02 */ /* 0x004fc80008000f00 */
[----:B------:R2:W3:Y:S03]  /*a1d0*/  SYNCS.PHASECHK.TRANS64.TRYWAIT P0, [R3+URZ+0x8], R4 ;  /* 0x00000804030075a7 */ /* 0x0004e600080011ff */
[----:B---3--:R-:W-:Y:S05]  /*a1e0*/  @!P0 NANOSLEEP.SYNCS 0x989680 ;  /* 0x009896800000895d */ /* 0x008fea0003900000 */
[----:B------:R-:W3:Y:S02]  /*a1f0*/  @!P0 SYNCS.PHASECHK.TRANS64 P0, [R3+URZ+0x8], R4 ;  /* 0x00000804030085a7 */ /* 0x000ee400080010ff */
[----:B---3--:R-:W-:Y:S05]  /*a200*/  @!P0 BRA `(.L_x_77) ;  /* 0xfffffffc00ec8947 */ /* 0x008fea000383ffff */
[----:B------:R-:W-:Y:S05]  /*a210*/  BRA `(.L_x_76) ;  /* 0xffffffa000547947 */ /* 0x000fea000383ffff */
.L_x_78:
[----:B------:R-:W-:-:S07]  /*a220*/  MOV R0, UR18 ;  /* 0x0000001200007c02 */ /* 0x000fce0008000f00 */
.L_x_192:
[----:B-1----:R1:W2:Y:S02]  /*a230*/  SYNCS.PHASECHK.TRANS64.TRYWAIT P0, [R0+URZ+0x180], R5 ;  /* 0x00018005000075a7 */ /* 0x0022a400080011ff */
[----:B--2---:R-:W-:Y:S05]  /*a240*/  @!P0 NANOSLEEP.SYNCS 0x989680 ;  /* 0x009896800000895d */ /* 0x004fea0003900000 */
[----:B------:R-:W2:Y:S02]  /*a250*/  @!P0 SYNCS.PHASECHK.TRANS64 P0, [R0+URZ+0x180], R5 ;  /* 0x00018005000085a7 */ /* 0x000ea400080010ff */
[----:B--2---:R-:W-:Y:S05]  /*a260*/  @!P0 BRA `(.L_x_192) ;  /* 0xfffffffc00f08947 */ /* 0x004fea000383ffff */
[----:B------:R-:W-:Y:S05]  /*a270*/  BRA `(.L_x_193) ;  /* 0xffffffa400347947 */ /* 0x000fea000383ffff */
.L_x_80:
[----:B------:R-:W-:-:S07]  /*a280*/  MOV R0, UR23 ;  /* 0x0000001700007c02 */ /* 0x000fce0008000f00 */
.L_x_194:
[----:B--2---:R2:W3:Y:S02]  /*a290*/  SYNCS.PHASECHK.TRANS64.TRYWAIT P0, [R0+URZ+0x1a0], R9 ;  /* 0x0001a009000075a7 */ /* 0x0044e400080011ff */
[----:B---3--:R-:W-:Y:S05]  /*a2a0*/  @!P0 NANOSLEEP.SYNCS 0x989680 ;  /* 0x009896800000895d */ /* 0x008fea0003900000 */
[----:B------:R-:W3:Y:S02]  /*a2b0*/  @!P0 SYNCS.PHASECHK.TRANS64 P0, [R0+URZ+0x1a0], R9 ;  /* 0x0001a009000085a7 */ /* 0x000ee400080010ff */
[----:B---3--:R-:W-:Y:S05]  /*a2c0*/  @!P0 BRA `(.L_x_194) ;  /* 0xfffffffc00f08947 */ /* 0x008fea000383ffff */
[----:B------:R-:W-:Y:S05]  /*a2d0*/  BRA `(.L_x_79) ;  /* 0xffffffa400507947 */ /* 0x000fea000383ffff */
.L_x_84:
[----:B--2---:R-:W-:Y:S07]  /*a2e0*/  MOV R0, UR10 ;  /* 0x0000000a00007c02 */ /* 0x004fee0008000f00 */
.L_x_195:
[----:B--2---:R2:W3:Y:S02]  /*a2f0*/  SYNCS.PHASECHK.TRANS64.TRYWAIT P0, [R0+URZ], R9 ;  /* 0x00000009000075a7 */ /* 0x0044e400080011ff */
[----:B---3--:R-:W-:Y:S05]  /*a300*/  @!P0 NANOSLEEP.SYNCS 0x989680 ;  /* 0x009896800000895d */ /* 0x008fea0003900000 */
[----:B------:R-:W3:Y:S02]  /*a310*/  @!P0 SYNCS.PHASECHK.TRANS64 P0, [R0+URZ], R9 ;  /* 0x00000009000085a7 */ /* 0x000ee400080010ff */
[----:B---3--:R-:W-:Y:S05]  /*a320*/  @!P0 BRA `(.L_x_195) ;  /* 0xfffffffc00f08947 */ /* 0x008fea000383ffff */
[----:B------:R-:W-:Y:S05]  /*a330*/  BRA `(.L_x_83) ;  /* 0xffffffa400887947 */ /* 0x000fea000383ffff */
.L_x_88:
[----:B-1----:R-:W-:-:S07]  /*a340*/  MOV R0, UR4 ;  /* 0x0000000400007c02 */ /* 0x002fce0008000f00 */
.L_x_196:
[----:B-1----:R1:W2:Y:S02]  /*a350*/  SYNCS.PHASECHK.TRANS64.TRYWAIT P0, [R0+URZ], R5 ;  /* 0x00000005000075a7 */ /* 0x0022a400080011ff */
[----:B--2---:R-:W-:Y:S05]  /*a360*/  @!P0 NANOSLEEP.SYNCS 0x989680 ;  /* 0x009896800000895d */ /* 0x004fea0003900000 */
[----:B------:R-:W2:Y:S02]  /*a370*/  @!P0 SYNCS.PHASECHK.TRANS64 P0, [R0+URZ], R5 ;  /* 0x00000005000085a7 */ /* 0x000ea400080010ff */
[----:B--2---:R-:W-:Y:S05]  /*a380*/  @!P0 BRA `(.L_x_196) ;  /* 0xfffffffc00f08947 */ /* 0x004fea000383ffff */
[----:B------:R-:W-:Y:S05]  /*a390*/  BRA `(.L_x_197) ;  /* 0xffffffa800587947 */ /* 0x000fea000383ffff */
.L_x_91:
[----:B------:R-:W-:-:S07]  /*a3a0*/  MOV R0, UR18 ;  /* 0x0000001200007c02 */ /* 0x000fce0008000f00 */
.L_x_198:
[----:B-1----:R1:W2:Y:S02]  /*a3b0*/  SYNCS.PHASECHK.TRANS64.TRYWAIT P1, [R0+URZ+0x1b0], R5 ;  /* 0x0001b005000075a7 */ /* 0x0022a400080211ff */
[----:B--2---:R-:W-:Y:S05]  /*a3c0*/  @!P1 NANOSLEEP.SYNCS 0x989680 ;  /* 0x009896800000995d */ /* 0x004fea0003900000 */
[----:B------:R-:W2:Y:S02]  /*a3d0*/  @!P1 SYNCS.PHASECHK.TRANS64 P1, [R0+URZ+0x1b0], R5 ;  /* 0x0001b005000095a7 */ /* 0x000ea400080210ff */
[----:B--2---:R-:W-:Y:S05]  /*a3e0*/  @!P1 BRA `(.L_x_198) ;  /* 0xfffffffc00f09947 */ /* 0x004fea000383ffff */
[----:B------:R-:W-:Y:S05]  /*a3f0*/  BRA `(.L_x_199) ;  /* 0xffffffa800a47947 */ /* 0x000fea000383ffff */
.L_x_96:
[----:B------:R-:W-:Y:S07]  /*a400*/  MOV R0, UR22 ;  /* 0x0000001600007c02 */ /* 0x000fee0008000f00 */
.L_x_200:
[----:B-1----:R1:W2:Y:S02]  /*a410*/  SYNCS.PHASECHK.TRANS64.TRYWAIT P0, [R0+URZ+0x180], R3 ;  /* 0x00018003000075a7 */ /* 0x0022a400080011ff */
[----:B--2---:R-:W-:Y:S05]  /*a420*/  @!P0 NANOSLEEP.SYNCS 0x989680 ;  /* 0x009896800000895d */ /* 0x004fea0003900000 */
[----:B------:R-:W2:Y:S02]  /*a430*/  @!P0 SYNCS.PHASECHK.TRANS64 P0, [R0+URZ+0x180], R3 ;  /* 0x00018003000085a7 */ /* 0x000ea400080010ff */
[----:B--2---:R-:W-:Y:S05]  /*a440*/  @!P0 BRA `(.L_x_200) ;  /* 0xfffffffc00f08947 */ /* 0x004fea000383ffff */
[----:B------:R-:W-:Y:S05]  /*a450*/  BRA `(.L_x_201) ;  /* 0xffffffb0002c7947 */ /* 0x000fea000383ffff */
.L_x_99:
[----:B------:R-:W-:Y:S07]  /*a460*/  MOV R3, UR22 ;  /* 0x0000001600037c02 */ /* 0x000fee0008000f00 */
.L_x_202:
[----:B-1----:R1:W2:Y:S02]  /*a470*/  SYNCS.PHASECHK.TRANS64.TRYWAIT P1, [R3+URZ+0x178], R12 ;  /* 0x0001780c030075a7 */ /* 0x0022a400080211ff */
[----:B--2---:R-:W-:Y:S05]  /*a480*/  @!P1 NANOSLEEP.SYNCS 0x989680 ;  /* 0x009896800000995d */ /* 0x004fea0003900000 */
[----:B------:R-:W2:Y:S02]  /*a490*/  @!P1 SYNCS.PHASECHK.TRANS64 P1, [R3+URZ+0x178], R12 ;  /* 0x0001780c030095a7 */ /* 0x000ea400080210ff */
[----:B--2---:R-:W-:Y:S05]  /*a4a0*/  @!P1 BRA `(.L_x_202) ;  /* 0xfffffffc00f09947 */ /* 0x004fea000383ffff */
[----:B------:R-:W-:Y:S05]  /*a4b0*/  BRA `(.L_x_98) ;  /* 0xffffffb400887947 */ /* 0x000fea000383ffff */
.L_x_102:
[----:B------:R-:W-:Y:S07]  /*a4c0*/  MOV R0, UR4 ;  /* 0x0000000400007c02 */ /* 0x000fee0008000f00 */
.L_x_203:
[----:B-1----:R1:W2:Y:S02]  /*a4d0*/  SYNCS.PHASECHK.TRANS64.TRYWAIT P1, [R0+URZ+0x158], R3 ;  /* 0x00015803000075a7 */ /* 0x0022a400080211ff */
[----:B--2---:R-:W-:Y:S05]  /*a4e0*/  @!P1 NANOSLEEP.SYNCS 0x989680 ;  /* 0x009896800000995d */ /* 0x004fea0003900000 */
[----:B------:R-:W2:Y:S02]  /*a4f0*/  @!P1 SYNCS.PHASECHK.TRANS64 P1, [R0+URZ+0x158], R3 ;  /* 0x00015803000095a7 */ /* 0x000ea400080210ff */
[----:B--2---:R-:W-:Y:S05]  /*a500*/  @!P1 BRA `(.L_x_203) ;  /* 0xfffffffc00f09947 */ /* 0x004fea000383ffff */
[----:B------:R-:W-:Y:S05]  /*a510*/  BRA `(.L_x_204) ;  /* 0xffffffb800a87947 */ /* 0x000fea000383ffff */
.L_x_103:
[----:B------:R-:W-:Y:S07]  /*a520*/  MOV R0, UR5 ;  /* 0x0000000500007c02 */ /* 0x000fee0008000f00 */
.L_x_205:
[----:B-1----:R1:W2:Y:S02]  /*a530*/  SYNCS.PHASECHK.TRANS64.TRYWAIT P0, [R0+URZ+0x158], R3 ;  /* 0x00015803000075a7 */ /* 0x0022a400080011ff */
[----:B--2---:R-:W-:Y:S05]  /*a540*/  @!P0 NANOSLEEP.SYNCS 0x989680 ;  /* 0x009896800000895d */ /* 0x004fea0003900000 */
[----:B------:R-:W2:Y:S02]  /*a550*/  @!P0 SYNCS.PHASECHK.TRANS64 P0, [R0+URZ+0x158], R3 ;  /* 0x00015803000085a7 */ /* 0x000ea400080010ff */
[----:B--2---:R-:W-:Y:S05]  /*a560*/  @!P0 BRA `(.L_x_205) ;  /* 0xfffffffc00f08947 */ /* 0x004fea000383ffff */
[----:B------:R-:W-:Y:S05]  /*a570*/  BRA `(.L_x_206) ;  /* 0xffffffbc00187947 */ /* 0x000fea000383ffff */
.L_x_105:
[----:B------:R-:W-:-:S07]  /*a580*/  MOV R0, UR4 ;  /* 0x0000000400007c02 */ /* 0x000fce0008000f00 */
.L_x_207:
[----:B--2---:R2:W3:Y:S02]  /*a590*/  SYNCS.PHASECHK.TRANS64.TRYWAIT P0, [R0+URZ], R3 ;  /* 0x00000003000075a7 */ /* 0x0044e400080011ff */
[----:B---3--:R-:W-:Y:S05]  /*a5a0*/  @!P0 NANOSLEEP.SYNCS 0x989680 ;  /* 0x009896800000895d */ /* 0x008fea0003900000 */
[----:B------:R-:W3:Y:S02]  /*a5b0*/  @!P0 SYNCS.PHASECHK.TRANS64 P0, [R0+URZ], R3 ;  /* 0x00000003000085a7 */ /* 0x000ee400080010ff */
[----:B---3--:R-:W-:Y:S05]  /*a5c0*/  @!P0 BRA `(.L_x_207) ;  /* 0xfffffffc00f08947 */ /* 0x008fea000383ffff */
[----:B------:R-:W-:Y:S05]  /*a5d0*/  BRA `(.L_x_208) ;  /* 0xffffffbc00a07947 */ /* 0x000fea000383ffff */
.L_x_106:
[----:B------:R-:W-:-:S07]  /*a5e0*/  MOV R0, UR5 ;  /* 0x0000000500007c02 */ /* 0x000fce0008000f00 */
.L_x_209:
[----:B-1----:R1:W2:Y:S02]  /*a5f0*/  SYNCS.PHASECHK.TRANS64.TRYWAIT P0, [R0+URZ], R3 ;  /* 0x00000003000075a7 */ /* 0x0022a400080011ff */
[----:B--2---:R-:W-:Y:S05]  /*a600*/  @!P0 NANOSLEEP.SYNCS 0x989680 ;  /* 0x009896800000895d */ /* 0x004fea0003900000 */
[----:B------:R-:W2:Y:S02]  /*a610*/  @!P0 SYNCS.PHASECHK.TRANS64 P0, [R0+URZ], R3 ;  /* 0x00000003000085a7 */ /* 0x000ea400080010ff */
[----:B--2---:R-:W-:Y:S05]  /*a620*/  @!P0 BRA `(.L_x_209) ;  /* 0xfffffffc00f08947 */ /* 0x004fea000383ffff */
[----:B------:R-:W-:Y:S05]  /*a630*/  BRA `(.L_x_210) ;  /* 0xffffffbc00ac7947 */ /* 0x000fea000383ffff */
.L_x_108:
[----:B------:R-:W-:Y:S07]  /*a640*/  MOV R0, UR51 ;  /* 0x0000003300007c02 */ /* 0x000fee0008000f00 */
.L_x_211:
[----:B-1----:R1:W2:Y:S02]  /*a650*/  SYNCS.PHASECHK.TRANS64.TRYWAIT P0, [R0+URZ+0x180], R3 ;  /* 0x00018003000075a7 */ /* 0x0022a400080011ff */
[----:B--2---:R-:W-:Y:S05]  /*a660*/  @!P0 NANOSLEEP.SYNCS 0x989680 ;  /* 0x009896800000895d */ /* 0x004fea0003900000 */
[----:B------:R-:W2:Y:S02]  /*a670*/  @!P0 SYNCS.PHASECHK.TRANS64 P0, [R0+URZ+0x180], R3 ;  /* 0x00018003000085a7 */ /* 0x000ea400080010ff */
[----:B--2---:R-:W-:Y:S05]  /*a680*/  @!P0 BRA `(.L_x_211) ;  /* 0xfffffffc00f08947 */ /* 0x004fea000383ffff */
[----:B------:R-:W-:Y:S05]  /*a690*/  BRA `(.L_x_212) ;  /* 0xffffffc000987947 */ /* 0x000fea000383ffff */
.L_x_118:
[----:B-1----:R1:W3:Y:S02]  /*a6a0*/  SYNCS.PHASECHK.TRANS64.TRYWAIT P1, [R0+URZ+0x140], R3 ;  /* 0x00014003000075a7 */ /* 0x0022e400080211ff */
[----:B---3--:R-:W-:Y:S05]  /*a6b0*/  @!P1 NANOSLEEP.SYNCS 0x989680 ;  /* 0x009896800000995d */ /* 0x008fea0003900000 */
[----:B------:R-:W3:Y:S02]  /*a6c0*/  @!P1 SYNCS.PHASECHK.TRANS64 P1, [R0+URZ+0x140], R3 ;  /* 0x00014003000095a7 */ /* 0x000ee400080210ff */
[----:B---3--:R-:W-:Y:S05]  /*a6d0*/  @!P1 BRA `(.L_x_118) ;  /* 0xfffffffc00f09947 */ /* 0x008fea000383ffff */
[----:B------:R-:W-:Y:S05]  /*a6e0*/  BRA `(.L_x_117) ;  /* 0xffffffd4002c7947 */ /* 0x000fea000383ffff */
.L_x_120:
[----:B-1----:R1:W4:Y:S02]  /*a6f0*/  SYNCS.PHASECHK.TRANS64.TRYWAIT P1, [R107+URZ+0x190], R4 ;  /* 0x000190046b0075a7 */ /* 0x00232400080211ff */
[----:B----4-:R-:W-:Y:S05]  /*a700*/  @!P1 NANOSLEEP.SYNCS 0x989680 ;  /* 0x009896800000995d */ /* 0x010fea0003900000 */
[----:B------:R-:W4:Y:S02]  /*a710*/  @!P1 SYNCS.PHASECHK.TRANS64 P1, [R107+URZ+0x190], R4 ;  /* 0x000190046b0095a7 */ /* 0x000f2400080210ff */
[----:B----4-:R-:W-:Y:S05]  /*a720*/  @!P1 BRA `(.L_x_120) ;  /* 0xfffffffc00f09947 */ /* 0x010fea000383ffff */
[----:B------:R-:W-:Y:S05]  /*a730*/  BRA `(.L_x_119) ;  /* 0xffffffd400607947 */ /* 0x000fea000383ffff */
.L_x_131:
[----:B--2---:R2:W4:Y:S02]  /*a740*/  SYNCS.PHASECHK.TRANS64.TRYWAIT P1, [R3+URZ+0x140], R46 ;  /* 0x0001402e030075a7 */ /* 0x00452400080211ff */
[----:B----4-:R-:W-:Y:S05]  /*a750*/  @!P1 NANOSLEEP.SYNCS 0x989680 ;  /* 0x009896800000995d */ /* 0x010fea0003900000 */
[----:B------:R-:W4:Y:S02]  /*a760*/  @!P1 SYNCS.PHASECHK.TRANS64 P1, [R3+URZ+0x140], R46 ;  /* 0x0001402e030095a7 */ /* 0x000f2400080210ff */
[----:B----4-:R-:W-:Y:S05]  /*a770*/  @!P1 BRA `(.L_x_131) ;  /* 0xfffffffc00f09947 */ /* 0x010fea000383ffff */
[----:B------:R-:W-:Y:S05]  /*a780*/  BRA `(.L_x_130) ;  /* 0xffffffe000587947 */ /* 0x000fea000383ffff */
        .weak           $__internal_0_$__cuda_sm10x_tcgen05_guardrail_trap_col_being_dealloced_not_returned_by_alloc
        .type           $__internal_0_$__cuda_sm10x_tcgen05_guardrail_trap_col_being_dealloced_not_returned_by_alloc,@function
        .size           $__internal_0_$__cuda_sm10x_tcgen05_guardrail_trap_col_being_dealloced_not_returned_by_alloc,($__internal_1_$__cuda_sm10x_tcgen05_guardrail_trap_phase_invalid_during_alloc - $__internal_0_$__cuda_sm10x_tcgen05_guardrail_trap_col_being_dealloced_not_returned_by_alloc)
$__internal_0_$__cuda_sm10x_tcgen05_guardrail_trap_col_being_dealloced_not_returned_by_alloc:
[----:B------:R-:W-:Y:S05]  /*a790*/  BPT.TRAP 0x1 ;  /* 0x000000040000795c */ /* 0x000fea0000300000 */
[----:B------:R-:W-:-:S04]  /*a7a0*/  HFMA2 R3, -RZ, RZ, 0, 0 ;  /* 0x00000000ff037431 */ /* 0x000fc800000001ff */
[----:B------:R-:W-:Y:S05]  /*a7b0*/  RET.REL.NODEC R2 `(_ZN7cutlass13device_kernelINS_4conv6kernel13ConvUniversalINS1_16ConvProblemShapeILNS1_8OperatorE2ELi2EEENS1_10collective14CollectiveConvINS1_47MainloopSm100TmaUmmaWarpSpecializedImplicitGemmILS5_2ELi20ELi2ELi1ELi2EN4cute5tupleIJNSA_1CILi2EEENSC_ILi1EEESE_EEEEENSB_IJNSC_ILi256EEENSB_IJNSC_ILi64EEEEEENSB_IJNSC_ILi32EEEEEEEEENS_6half_tESN_NSA_8TiledMMAINSA_8MMA_AtomIJNSA_26SM100_MMA_F16BF16_2x1SM_SSISN_SN_fLi256ELi64ELNSA_4UMMA5MajorE1ELSS_1ELNSR_7ScaleInE0ELST_0EEEEEENSA_6LayoutINSB_IJSE_SE_SE_EEENSB_IJNSC_ILi0EEESY_SY_EEEEENSB_IJNSA_10UnderscoreES11_S11_EEEEENS7_6detail27Sm100ImplicitGemmTileTraitsINSA_18SM100_TMA_2SM_LOADENSA_14ComposedLayoutINSA_7SwizzleILi3ELi4ELi3EEENSA_18smem_ptr_flag_bitsILi16EEENSW_INSB_IJSI_NSC_ILi8EEEEEENSB_IJSE_SI_EEEEEEEvEENS15_INSA_25SM100_TMA_2SM_LOAD_IM2COLENS17_INS18_ILi2ELi4ELi3EEES1B_NSW_INSB_IJSK_S1C_EEENSB_IJSE_SK_EEEEEEEvEEEENS_8epilogue10collective18CollectiveEpilogueINS1Q_23Sm100TmaWarpSpecializedILi3ELi2ELi32ELb1ELb0EEEJNSB_IJNSC_ILi128EEESJ_SL_EEENSB_IJNSW_IS1V_SE_EENSW_ISK_SE_EEEEESN_NSB_IJlNSB_IJSE_llEEESY_EEESN_S21_NS1Q_6fusion15FusionCallbacksIS1U_NS22_17LinearCombinationISN_fSN_fLNS_15FloatRoundStyleE2EEES1W_S1Z_JEEENSA_5SM1004TMEM4LOAD26SM100_TMEM_LOAD_32dp32b32xENSA_13SM90_TMA_LOADENS17_IS1J_S1B_NSW_INSB_IJS1C_SK_EEENSB_IJSK_SE_EEEEEEENSA_39AutoVectorizingCopyWithAssumedAlignmentILi128EEENSA_14SM90_TMA_STOREES2G_S2I_S2I_EEEvvEEEEvNT_6ParamsE) ;  /* 0xffffff5802107950 */ /* 0x000fea0003c3ffff */
        .weak           $__internal_1_$__cuda_sm10x_tcgen05_guardrail_trap_phase_invalid_during_alloc
        .type           $__internal_1_$__cuda_sm10x_tcgen05_guardrail_trap_phase_invalid_during_alloc,@function
        .size           $__internal_1_$__cuda_sm10x_tcgen05_guardrail_trap_phase_invalid_during_alloc,($__internal_2_$__cuda_sm10x_tcgen05_guardrail_trap_unallocated_columns_being_dealloced - $__internal_1_$__cuda_sm10x_tcgen05_guardrail_trap_phase_invalid_during_alloc)
$__internal_1_$__cuda_sm10x_tcgen05_guardrail_trap_phase_invalid_during_alloc:
[----:B------:R-:W-:Y:S05]  /*a7c0*/  BPT.TRAP 0x1 ;  /* 0x000000040000795c */ /* 0x000fea0000300000 */
[----:B------:R-:W-:-:S04]  /*a7d0*/  MOV R5, 0x0 ;  /* 0x0000000000057802 */ /* 0x000fc80000000f00 */
[----:B------:R-:W-:Y:S05]  /*a7e0*/  RET.REL.NODEC R4 `(_ZN7cutlass13device_kernelINS_4conv6kernel13ConvUniversalINS1_16ConvProblemShapeILNS1_8OperatorE2ELi2EEENS1_10collective14CollectiveConvINS1_47MainloopSm100TmaUmmaWarpSpecializedImplicitGemmILS5_2ELi20ELi2ELi1ELi2EN4cute5tupleIJNSA_1CILi2EEENSC_ILi1EEESE_EEEEENSB_IJNSC_ILi256EEENSB_IJNSC_ILi64EEEEEENSB_IJNSC_ILi32EEEEEEEEENS_6half_tESN_NSA_8TiledMMAINSA_8MMA_AtomIJNSA_26SM100_MMA_F16BF16_2x1SM_SSISN_SN_fLi256ELi64ELNSA_4UMMA5MajorE1ELSS_1ELNSR_7ScaleInE0ELST_0EEEEEENSA_6LayoutINSB_IJSE_SE_SE_EEENSB_IJNSC_ILi0EEESY_SY_EEEEENSB_IJNSA_10UnderscoreES11_S11_EEEEENS7_6detail27Sm100ImplicitGemmTileTraitsINSA_18SM100_TMA_2SM_LOADENSA_14ComposedLayoutINSA_7SwizzleILi3ELi4ELi3EEENSA_18smem_ptr_flag_bitsILi16EEENSW_INSB_IJSI_NSC_ILi8EEEEEENSB_IJSE_SI_EEEEEEEvEENS15_INSA_25SM100_TMA_2SM_LOAD_IM2COLENS17_INS18_ILi2ELi4ELi3EEES1B_NSW_INSB_IJSK_S1C_EEENSB_IJSE_SK_EEEEEEEvEEEENS_8epilogue10collective18CollectiveEpilogueINS1Q_23Sm100TmaWarpSpecializedILi3ELi2ELi32ELb1ELb0EEEJNSB_IJNSC_ILi128EEESJ_SL_EEENSB_IJNSW_IS1V_SE_EENSW_ISK_SE_EEEEESN_NSB_IJlNSB_IJSE_llEEESY_EEESN_S21_NS1Q_6fusion15FusionCallbacksIS1U_NS22_17LinearCombinationISN_fSN_fLNS_15FloatRoundStyleE2EEES1W_S1Z_JEEENSA_5SM1004TMEM4LOAD26SM100_TMEM_LOAD_32dp32b32xENSA_13SM90_TMA_LOADENS17_IS1J_S1B_NSW_INSB_IJS1C_SK_EEENSB_IJSK_SE_EEEEEEENSA_39AutoVectorizingCopyWithAssumedAlignmentILi128EEENSA_14SM90_TMA_STOREES2G_S2I_S2I_EEEvvEEEEvNT_6ParamsE) ;  /* 0xffffff5804047950 */ /* 0x000fea0003c3ffff */
        .weak           $__internal_2_$__cuda_sm10x_tcgen05_guardrail_trap_unallocated_columns_being_dealloced
        .type           $__internal_2_$__cuda_sm10x_tcgen05_guardrail_trap_unallocated_columns_being_dealloced,@function
        .size           $__internal_2_$__cuda_sm10x_tcgen05_guardrail_trap_unallocated_columns_being_dealloced,(.L_x_214 - $__internal_2_$__cuda_sm10x_tcgen05_guardrail_trap_unallocated_columns_being_dealloced)
$__internal_2_$__cuda_sm10x_tcgen05_guardrail_trap_unallocated_columns_being_dealloced:
[----:B------:R-:W-:Y:S05]  /*a7f0*/  BPT.TRAP 0x1 ;  /* 0x000000040000795c */ /* 0x000fea0000300000 */
[----:B------:R-:W-:-:S04]  /*a800*/  HFMA2 R3, -RZ, RZ, 0, 0 ;  /* 0x00000000ff037431 */ /* 0x000fc800000001ff */
[----:B------:R-:W-:Y:S05]  /*a810*/  RET.REL.NODEC R2 `(_ZN7cutlass13device_kernelINS_4conv6kernel13ConvUniversalINS1_16ConvProblemShapeILNS1_8OperatorE2ELi2EEENS1_10collective14CollectiveConvINS1_47MainloopSm100TmaUmmaWarpSpecializedImplicitGemmILS5_2ELi20ELi2ELi1ELi2EN4cute5tupleIJNSA_1CILi2EEENSC_ILi1EEESE_EEEEENSB_IJNSC_ILi256EEENSB_IJNSC_ILi64EEEEEENSB_IJNSC_ILi32EEEEEEEEENS_6half_tESN_NSA_8TiledMMAINSA_8MMA_AtomIJNSA_26SM100_MMA_F16BF16_2x1SM_SSISN_SN_fLi256ELi64ELNSA_4UMMA5MajorE1ELSS_1ELNSR_7ScaleInE0ELST_0EEEEEENSA_6LayoutINSB_IJSE_SE_SE_EEENSB_IJNSC_ILi0EEESY_SY_EEEEENSB_IJNSA_10UnderscoreES11_S11_EEEEENS7_6detail27Sm100ImplicitGemmTileTraitsINSA_18SM100_TMA_2SM_LOADENSA_14ComposedLayoutINSA_7SwizzleILi3ELi4ELi3EEENSA_18smem_ptr_flag_bitsILi16EEENSW_INSB_IJSI_NSC_ILi8EEEEEENSB_IJSE_SI_EEEEEEEvEENS15_INSA_25SM100_TMA_2SM_LOAD_IM2COLENS17_INS18_ILi2ELi4ELi3EEES1B_NSW_INSB_IJSK_S1C_EEENSB_IJSE_SK_EEEEEEEvEEEENS_8epilogue10collective18CollectiveEpilogueINS1Q_23Sm100TmaWarpSpecializedILi3ELi2ELi32ELb1ELb0EEEJNSB_IJNSC_ILi128EEESJ_SL_EEENSB_IJNSW_IS1V_SE_EENSW_ISK_SE_EEEEESN_NSB_IJlNSB_IJSE_llEEESY_EEESN_S21_NS1Q_6fusion15FusionCallbacksIS1U_NS22_17LinearCombinationISN_fSN_fLNS_15FloatRoundStyleE2EEES1W_S1Z_JEEENSA_5SM1004TMEM4LOAD26SM100_TMEM_LOAD_32dp32b32xENSA_13SM90_TMA_LOADENS17_IS1J_S1B_NSW_INSB_IJS1C_SK_EEENSB_IJSK_SE_EEEEEEENSA_39AutoVectorizingCopyWithAssumedAlignmentILi128EEENSA_14SM90_TMA_STOREES2G_S2I_S2I_EEEvvEEEEvNT_6ParamsE) ;  /* 0xffffff5402f87950 */ /* 0x000fea0003c3ffff */
.L_x_213:
[----:B------:R-:W-:-:S00]  /*a820*/  BRA `(.L_x_213) ;  /* 0xfffffffc00fc7947 */ /* 0x000fc0000383ffff */
[----:B------:R-:W-:-:S00]  /*a830*/  NOP ;  /* 0x0000000000007918 */ /* 0x000fc00000000000 */
        /* <DEDUP_REMOVED lines=12> */
.L_x_214:


//--------------------- .nv.global.init           --------------------------
	.section	.nv.global.init,"aw",@progbits
.nv.global.init:
	.type		$str$29,@object
	.size		$str$29,($str$30 - $str$29)
$str$29:
        /*0000*/ 	.byte	0x28, 0x61, 0x64, 0x64, 0x72, 0x65, 0x73, 0x73, 0x20, 0x26, 0x20, 0x6d, 0x61, 0x73, 0x6b, 0x29
        /*0010*/ 	.byte	0x20, 0x3d, 0x3d, 0x20, 0x30, 0x00
	.type		$str$30,@object
	.size		$str$30,($str$28 - $str$30)
$str$30:
        /*0016*/ 	.byte	0x2f, 0x74, 0x6d, 0x70, 0x2f, 0x63, 0x75, 0x74, 0x6c, 0x61, 0x73, 0x73, 0x5f, 0x73, 0x77, 0x65
        /*0026*/ 	.byte	0x65, 0x70, 0x5f, 0x73, 0x72, 0x63, 0x2f, 0x69, 0x6e, 0x63, 0x6c, 0x75, 0x64, 0x65, 0x2f, 0x63
        /*0036*/ 	.byte	0x75, 0x74, 0x65, 0x2f, 0x70, 0x6f, 0x69, 0x6e, 0x74, 0x65, 0x72, 0x5f, 0x66, 0x6c, 0x61, 0x67
        /*0046*/ 	.byte	0x67, 0x65, 0x64, 0x2e, 0x68, 0x70, 0x70, 0x00
	.type		$str$28,@object
	.size		$str$28,($str$27 - $str$28)
$str$28:
        /*004e*/ 	.byte	0x2f, 0x74, 0x6d, 0x70, 0x2f, 0x63, 0x75, 0x74, 0x6c, 0x61, 0x73, 0x73, 0x5f, 0x73, 0x77, 0x65
        /*005e*/ 	.byte	0x65, 0x70, 0x5f, 0x73, 0x72, 0x63, 0x2f, 0x69, 0x6e, 0x63, 0x6c, 0x75, 0x64, 0x65, 0x2f, 0x63
        /*006e*/ 	.byte	0x75, 0x74, 0x65, 0x2f, 0x61, 0x74, 0x6f, 0x6d, 0x2f, 0x63, 0x6f, 0x70, 0x79, 0x5f, 0x74, 0x72
        /*007e*/ 	.byte	0x61, 0x69, 0x74, 0x73, 0x5f, 0x73, 0x6d, 0x31, 0x30, 0x30, 0x2e, 0x68, 0x70, 0x70, 0x00
	.type		$str$27,@object
	.size		$str$27,(__unnamed_1 - $str$27)
$str$27:
        /*008d*/ 	.byte	0x28, 0x28, 0x75, 0x69, 0x6e, 0x74, 0x33, 0x32, 0x5f, 0x74, 0x28, 0x74, 0x68, 0x72, 0x65, 0x61
        /*009d*/ 	.byte	0x64, 0x49, 0x64, 0x78, 0x2e, 0x78, 0x29, 0x20, 0x2f, 0x20, 0x33, 0x32, 0x29, 0x20, 0x25, 0x20
        /*00ad*/ 	.byte	0x34, 0x29, 0x20, 0x3d, 0x3d, 0x20, 0x28, 0x28, 0x28, 0x74, 0x6d, 0x65, 0x6d, 0x5f, 0x61, 0x64
        /*00bd*/ 	.byte	0x64, 0x72, 0x20, 0x3e, 0x3e, 0x20, 0x31, 0x36, 0x29, 0x20, 0x2f, 0x20, 0x33, 0x32, 0x29, 0x20
        /*00cd*/ 	.byte	0x25, 0x20, 0x34, 0x29, 0x00
	.type		__unnamed_1,@object
	.size		__unnamed_1,(__unnamed_2 - __unnamed_1)
__unnamed_1:
        /*00d2*/ 	.byte	0x61, 0x75, 0x74, 0x6f, 0x20, 0x63, 0x75, 0x74, 0x65, 0x3a, 0x3a, 0x61, 0x73, 0x5f, 0x70, 0x6f
        /* <DEDUP_REMOVED lines=24> */
        /*0262*/ 	.byte	0x3e, 0x3e, 0x3e, 0x3e, 0x5d, 0x00
	.type		__unnamed_2,@object
	.size		__unnamed_2,(.L_2 - __unnamed_2)
__unnamed_2:
        /* <DEDUP_REMOVED lines=42> */
        /*0508*/ 	.byte	0x3e, 0x3e, 0x5d, 0x00
.L_2:


//--------------------- .nv.shared._ZN7cutlass13device_kernelINS_4conv6kernel13ConvUniversalINS1_16ConvProblemShapeILNS1_8OperatorE2ELi2EEENS1_10collective14CollectiveConvINS1_47MainloopSm100TmaUmmaWarpSpecializedImplicitGemmILS5_2ELi20ELi2ELi1ELi2EN4cute5tupleIJNSA_1CILi2EEENSC_ILi1EEESE_EEEEENSB_IJNSC_ILi256EEENSB_IJNSC_ILi64EEEEEENSB_IJNSC_ILi32EEEEEEEEENS_6half_tESN_NSA_8TiledMMAINSA_8MMA_AtomIJNSA_26SM100_MMA_F16BF16_2x1SM_SSISN_SN_fLi256ELi64ELNSA_4UMMA5MajorE1ELSS_1ELNSR_7ScaleInE0ELST_0EEEEEENSA_6LayoutINSB_IJSE_SE_SE_EEENSB_IJNSC_ILi0EEESY_SY_EEEEENSB_IJNSA_10UnderscoreES11_S11_EEEEENS7_6detail27Sm100ImplicitGemmTileTraitsINSA_18SM100_TMA_2SM_LOADENSA_14ComposedLayoutINSA_7SwizzleILi3ELi4ELi3EEENSA_18smem_ptr_flag_bitsILi16EEENSW_INSB_IJSI_NSC_ILi8EEEEEENSB_IJSE_SI_EEEEEEEvEENS15_INSA_25SM100_TMA_2SM_LOAD_IM2COLENS17_INS18_ILi2ELi4ELi3EEES1B_NSW_INSB_IJSK_S1C_EEENSB_IJSE_SK_EEEEEEEvEEEENS_8epilogue10collective18CollectiveEpilogueINS1Q_23Sm100TmaWarpSpecializedILi3ELi2ELi32ELb1ELb0EEEJNSB_IJNSC_ILi128EEESJ_SL_EEENSB_IJNSW_IS1V_SE_EENSW_ISK_SE_EEEEESN_NSB_IJlNSB_IJSE_llEEESY_EEESN_S21_NS1Q_6fusion15FusionCallbacksIS1U_NS22_17LinearCombinationISN_fSN_fLNS_15FloatRoundStyleE2EEES1W_S1Z_JEEENSA_5SM1004TMEM4LOAD26SM100_TMEM_LOAD_32dp32b32xENSA_13SM90_TMA_LOADENS17_IS1J_S1B_NSW_INSB_IJS1C_SK_EEENSB_IJSK_SE_EEEEEEENSA_39AutoVectorizingCopyWithAssumedAlignmentILi128EEENSA_14SM90_TMA_STOREES2G_S2I_S2I_EEEvvEEEEvNT_6ParamsE --------------------------
	.section	.nv.shared._ZN7cutlass13device_kernelINS_4conv6kernel13ConvUniversalINS1_16ConvProblemShapeILNS1_8OperatorE2ELi2EEENS1_10collective14CollectiveConvINS1_47MainloopSm100TmaUmmaWarpSpecializedImplicitGemmILS5_2ELi20ELi2ELi1ELi2EN4cute5tupleIJNSA_1CILi2EEENSC_ILi1EEESE_EEEEENSB_IJNSC_ILi256EEENSB_IJNSC_ILi64EEEEEENSB_IJNSC_ILi32EEEEEEEEENS_6half_tESN_NSA_8TiledMMAINSA_8MMA_AtomIJNSA_26SM100_MMA_F16BF16_2x1SM_SSISN_SN_fLi256ELi64ELNSA_4UMMA5MajorE1ELSS_1ELNSR_7ScaleInE0ELST_0EEEEEENSA_6LayoutINSB_IJSE_SE_SE_EEENSB_IJNSC_ILi0EEESY_SY_EEEEENSB_IJNSA_10UnderscoreES11_S11_EEEEENS7_6detail27Sm100ImplicitGemmTileTraitsINSA_18SM100_TMA_2SM_LOADENSA_14ComposedLayoutINSA_7SwizzleILi3ELi4ELi3EEENSA_18smem_ptr_flag_bitsILi16EEENSW_INSB_IJSI_NSC_ILi8EEEEEENSB_IJSE_SI_EEEEEEEvEENS15_INSA_25SM100_TMA_2SM_LOAD_IM2COLENS17_INS18_ILi2ELi4ELi3EEES1B_NSW_INSB_IJSK_S1C_EEENSB_IJSE_SK_EEEEEEEvEEEENS_8epilogue10collective18CollectiveEpilogueINS1Q_23Sm100TmaWarpSpecializedILi3ELi2ELi32ELb1ELb0EEEJNSB_IJNSC_ILi128EEESJ_SL_EEENSB_IJNSW_IS1V_SE_EENSW_ISK_SE_EEEEESN_NSB_IJlNSB_IJSE_llEEESY_EEESN_S21_NS1Q_6fusion15FusionCallbacksIS1U_NS22_17LinearCombinationISN_fSN_fLNS_15FloatRoundStyleE2EEES1W_S1Z_JEEENSA_5SM1004TMEM4LOAD26SM100_TMEM_LOAD_32dp32b32xENSA_13SM90_TMA_LOADENS17_IS1J_S1B_NSW_INSB_IJS1C_SK_EEENSB_IJSK_SE_EEEEEEENSA_39AutoVectorizingCopyWithAssumedAlignmentILi128EEENSA_14SM90_TMA_STOREES2G_S2I_S2I_EEEvvEEEEvNT_6ParamsE,"aw",@nobits
	.sectionflags	@""
	.align	16
	.zero		1024


//--------------------- .nv.shared.reserved.0     --------------------------
	.section	.nv.shared.reserved.0,"aw",@nobits
	.weak		__nv_reservedSMEM_offset_0_alias
	.size		__nv_reservedSMEM_offset_0_alias, 0, 64
	.other		__nv_reservedSMEM_offset_0_alias,@"STO_CUDA_RESERVED_SHARED STV_DEFAULT"
__nv_reservedSMEM_offset_0_alias:
	.zero		0
.nv.shared.reserved.0:
	.zero		64
	.weak		__nv_reservedSMEM_tcgen05_partition
	.type		__nv_reservedSMEM_tcgen05_partition,@object
	.size		__nv_reservedSMEM_tcgen05_partition,(.L_0 - __nv_reservedSMEM_tcgen05_partition)
__nv_reservedSMEM_tcgen05_partition:
	.zero		32
.L_0:


//--------------------- .nv.global                --------------------------
	.section	.nv.global,"aw",@nobits
.nv.global:
	.type		_ZN39_INTERNAL_cb5bdf7f_4_k_cu_7ba20b32_28544cute1_E,@object
	.size		_ZN39_INTERNAL_cb5bdf7f_4_k_cu_7ba20b32_28544cute1_E,(_ZN39_INTERNAL_cb5bdf7f_4_k_cu_7ba20b32_28544cuda3std3__45__cpo6cbeginE - _ZN39_INTERNAL_cb5bdf7f_4_k_cu_7ba20b32_28544cute1_E)
_ZN39_INTERNAL_cb5bdf7f_4_k_cu_7ba20b32_28544cute1_E:
	.zero		1
	.type		_ZN39_INTERNAL_cb5bdf7f_4_k_cu_7ba20b32_28544cuda3std3__45__cpo6cbeginE,@object
	.size		_ZN39_INTERNAL_cb5bdf7f_4_k_cu_7ba20b32_28544cuda3std3__45__cpo6cbeginE,(_ZN39_INTERNAL_cb5bdf7f_4_k_cu_7ba20b32_28544cuda3std3__48in_placeE - _ZN39_INTERNAL_cb5bdf7f_4_k_cu_7ba20b32_28544cuda3std3__45__cpo6cbeginE)
_ZN39_INTERNAL_cb5bdf7f_4_k_cu_7ba20b32_28544cuda3std3__45__cpo6cbeginE:
	.zero		1
	.type		_ZN39_INTERNAL_cb5bdf7f_4_k_cu_7ba20b32_28544cuda3std3__48in_placeE,@object
	.size		_ZN39_INTERNAL_cb5bdf7f_4_k_cu_7ba20b32_28544cuda3std3__48in_placeE,(_ZN39_INTERNAL_cb5bdf7f_4_k_cu_7ba20b32_28544cuda3std6ranges3__45__cpo9iter_moveE - _ZN39_INTERNAL_cb5bdf7f_4_k_cu_7ba20b32_28544cuda3std3__48in_placeE)
_ZN39_INTERNAL_cb5bdf7f_4_k_cu_7ba20b32_28544cuda3std3__48in_placeE:
	.zero		1
	.type		_ZN39_INTERNAL_cb5bdf7f_4_k_cu_7ba20b32_28544cuda3std6ranges3__45__cpo9iter_moveE,@object
	.size		_ZN39_INTERNAL_cb5bdf7f_4_k_cu_7ba20b32_28544cuda3std6ranges3__45__cpo9iter_moveE,(_ZN39_INTERNAL_cb5bdf7f_4_k_cu_7ba20b32_28544cuda3std3__45__cpo5beginE - _ZN39_INTERNAL_cb5bdf7f_4_k_cu_7ba20b32_28544cuda3std6ranges3__45__cpo9iter_moveE)
_ZN39_INTERNAL_cb5bdf7f_4_k_cu_7ba20b32_28544cuda3std6ranges3__45__cpo9iter_moveE:
	.zero		1
	.type		_ZN39_INTERNAL_cb5bdf7f_4_k_cu_7ba20b32_28544cuda3std3__45__cpo5beginE,@object
	.size		_ZN39_INTERNAL_cb5bdf7f_4_k_cu_7ba20b32_28544cuda3std3__45__cpo5beginE,(_ZN39_INTERNAL_cb5bdf7f_4_k_cu_7ba20b32_28544cuda3std3__441_GLOBAL__N__cb5bdf7f_4_k_cu_7ba20b32_28546ignoreE - _ZN39_INTERNAL_cb5bdf7f_4_k_cu_7ba20b32_28544cuda3std3__45__cpo5beginE)
_ZN39_INTERNAL_cb5bdf7f_4_k_cu_7ba20b32_28544cuda3std3__45__cpo5beginE:
	.zero		1
	.type		_ZN39_INTERNAL_cb5bdf7f_4_k_cu_7ba20b32_28544cuda3std3__441_GLOBAL__N__cb5bdf7f_4_k_cu_7ba20b32_28546ignoreE,@object
	.size		_ZN39_INTERNAL_cb5bdf7f_4_k_cu_7ba20b32_28544cuda3std3__441_GLOBAL__N__cb5bdf7f_4_k_cu_7ba20b32_28546ignoreE,(_ZN39_INTERNAL_cb5bdf7f_4_k_cu_7ba20b32_28544cute7productE - _ZN39_INTERNAL_cb5bdf7f_4_k_cu_7ba20b32_28544cuda3std3__441_GLOBAL__N__cb5bdf7f_4_k_cu_7ba20b32_28546ignoreE)
_ZN39_INTERNAL_cb5bdf7f_4_k_cu_7ba20b32_28544cuda3std3__441_GLOBAL__N__cb5bdf7f_4_k_cu_7ba20b32_28546ignoreE:
	.zero		1
	.type		_ZN39_INTERNAL_cb5bdf7f_4_k_cu_7ba20b32_28544cute7productE,@object
	.size		_ZN39_INTERNAL_cb5bdf7f_4_k_cu_7ba20b32_28544cute7productE,(_ZN39_INTERNAL_cb5bdf7f_4_k_cu_7ba20b32_28544cuda3std3__45__cpo3endE - _ZN39_INTERNAL_cb5bdf7f_4_k_cu_7ba20b32_28544cute7productE)
_ZN39_INTERNAL_cb5bdf7f_4_k_cu_7ba20b32_28544cute7productE:
	.zero		1
	.type		_ZN39_INTERNAL_cb5bdf7f_4_k_cu_7ba20b32_28544cuda3std3__45__cpo3endE,@object
	.size		_ZN39_INTERNAL_cb5bdf7f_4_k_cu_7ba20b32_28544cuda3std3__45__cpo3endE,(_ZN39_INTERNAL_cb5bdf7f_4_k_cu_7ba20b32_28544cuda3std3__419piecewise_constructE - _ZN39_INTERNAL_cb5bdf7f_4_k_cu_7ba20b32_28544cuda3std3__45__cpo3endE)
_ZN39_INTERNAL_cb5bdf7f_4_k_cu_7ba20b32_28544cuda3std3__45__cpo3endE:
	.zero		1
	.type		_ZN39_INTERNAL_cb5bdf7f_4_k_cu_7ba20b32_28544cuda3std3__419piecewise_constructE,@object
	.size		_ZN39_INTERNAL_cb5bdf7f_4_k_cu_7ba20b32_28544cuda3std3__419piecewise_constructE,(_ZN39_INTERNAL_cb5bdf7f_4_k_cu_7ba20b32_28544cuda3std3__45__cpo4cendE - _ZN39_INTERNAL_cb5bdf7f_4_k_cu_7ba20b32_28544cuda3std3__419piecewise_constructE)
_ZN39_INTERNAL_cb5bdf7f_4_k_cu_7ba20b32_28544cuda3std3__419piecewise_constructE:
	.zero		1
	.type		_ZN39_INTERNAL_cb5bdf7f_4_k_cu_7ba20b32_28544cuda3std3__45__cpo4cendE,@object
	.size		_ZN39_INTERNAL_cb5bdf7f_4_k_cu_7ba20b32_28544cuda3std3__45__cpo4cendE,(_ZN39_INTERNAL_cb5bdf7f_4_k_cu_7ba20b32_28544cuda3std6ranges3__45__cpo4swapE - _ZN39_INTERNAL_cb5bdf7f_4_k_cu_7ba20b32_28544cuda3std3__45__cpo4cendE)
_ZN39_INTERNAL_cb5bdf7f_4_k_cu_7ba20b32_28544cuda3std3__45__cpo4cendE:
	.zero		1
	.type		_ZN39_INTERNAL_cb5bdf7f_4_k_cu_7ba20b32_28544cuda3std6ranges3__45__cpo4swapE,@object
	.size		_ZN39_INTERNAL_cb5bdf7f_4_k_cu_7ba20b32_28544cuda3std6ranges3__45__cpo4swapE,(.L_10 - _ZN39_INTERNAL_cb5bdf7f_4_k_cu_7ba20b32_28544cuda3std6ranges3__45__cpo4swapE)
_ZN39_INTERNAL_cb5bdf7f_4_k_cu_7ba20b32_28544cuda3std6ranges3__45__cpo4swapE:
	.zero		1
.L_10:


//--------------------- .nv.constant0._ZN7cutlass13device_kernelINS_4conv6kernel13ConvUniversalINS1_16ConvProblemShapeILNS1_8OperatorE2ELi2EEENS1_10collective14CollectiveConvINS1_47MainloopSm100TmaUmmaWarpSpecializedImplicitGemmILS5_2ELi20ELi2ELi1ELi2EN4cute5tupleIJNSA_1CILi2EEENSC_ILi1EEESE_EEEEENSB_IJNSC_ILi256EEENSB_IJNSC_ILi64EEEEEENSB_IJNSC_ILi32EEEEEEEEENS_6half_tESN_NSA_8TiledMMAINSA_8MMA_AtomIJNSA_26SM100_MMA_F16BF16_2x1SM_SSISN_SN_fLi256ELi64ELNSA_4UMMA5MajorE1ELSS_1ELNSR_7ScaleInE0ELST_0EEEEEENSA_6LayoutINSB_IJSE_SE_SE_EEENSB_IJNSC_ILi0EEESY_SY_EEEEENSB_IJNSA_10UnderscoreES11_S11_EEEEENS7_6detail27Sm100ImplicitGemmTileTraitsINSA_18SM100_TMA_2SM_LOADENSA_14ComposedLayoutINSA_7SwizzleILi3ELi4ELi3EEENSA_18smem_ptr_flag_bitsILi16EEENSW_INSB_IJSI_NSC_ILi8EEEEEENSB_IJSE_SI_EEEEEEEvEENS15_INSA_25SM100_TMA_2SM_LOAD_IM2COLENS17_INS18_ILi2ELi4ELi3EEES1B_NSW_INSB_IJSK_S1C_EEENSB_IJSE_SK_EEEEEEEvEEEENS_8epilogue10collective18CollectiveEpilogueINS1Q_23Sm100TmaWarpSpecializedILi3ELi2ELi32ELb1ELb0EEEJNSB_IJNSC_ILi128EEESJ_SL_EEENSB_IJNSW_IS1V_SE_EENSW_ISK_SE_EEEEESN_NSB_IJlNSB_IJSE_llEEESY_EEESN_S21_NS1Q_6fusion15FusionCallbacksIS1U_NS22_17LinearCombinationISN_fSN_fLNS_15FloatRoundStyleE2EEES1W_S1Z_JEEENSA_5SM1004TMEM4LOAD26SM100_TMEM_LOAD_32dp32b32xENSA_13SM90_TMA_LOADENS17_IS1J_S1B_NSW_INSB_IJS1C_SK_EEENSB_IJSK_SE_EEEEEEENSA_39AutoVectorizingCopyWithAssumedAlignmentILi128EEENSA_14SM90_TMA_STOREES2G_S2I_S2I_EEEvvEEEEvNT_6ParamsE --------------------------
	.section	.nv.constant0._ZN7cutlass13device_kernelINS_4conv6kernel13ConvUniversalINS1_16ConvProblemShapeILNS1_8OperatorE2ELi2EEENS1_10collective14CollectiveConvINS1_47MainloopSm100TmaUmmaWarpSpecializedImplicitGemmILS5_2ELi20ELi2ELi1ELi2EN4cute5tupleIJNSA_1CILi2EEENSC_ILi1EEESE_EEEEENSB_IJNSC_ILi256EEENSB_IJNSC_ILi64EEEEEENSB_IJNSC_ILi32EEEEEEEEENS_6half_tESN_NSA_8TiledMMAINSA_8MMA_AtomIJNSA_26SM100_MMA_F16BF16_2x1SM_SSISN_SN_fLi256ELi64ELNSA_4UMMA5MajorE1ELSS_1ELNSR_7ScaleInE0ELST_0EEEEEENSA_6LayoutINSB_IJSE_SE_SE_EEENSB_IJNSC_ILi0EEESY_SY_EEEEENSB_IJNSA_10UnderscoreES11_S11_EEEEENS7_6detail27Sm100ImplicitGemmTileTraitsINSA_18SM100_TMA_2SM_LOADENSA_14ComposedLayoutINSA_7SwizzleILi3ELi4ELi3EEENSA_18smem_ptr_flag_bitsILi16EEENSW_INSB_IJSI_NSC_ILi8EEEEEENSB_IJSE_SI_EEEEEEEvEENS15_INSA_25SM100_TMA_2SM_LOAD_IM2COLENS17_INS18_ILi2ELi4ELi3EEES1B_NSW_INSB_IJSK_S1C_EEENSB_IJSE_SK_EEEEEEEvEEEENS_8epilogue10collective18CollectiveEpilogueINS1Q_23Sm100TmaWarpSpecializedILi3ELi2ELi32ELb1ELb0EEEJNSB_IJNSC_ILi128EEESJ_SL_EEENSB_IJNSW_IS1V_SE_EENSW_ISK_SE_EEEEESN_NSB_IJlNSB_IJSE_llEEESY_EEESN_S21_NS1Q_6fusion15FusionCallbacksIS1U_NS22_17LinearCombinationISN_fSN_fLNS_15FloatRoundStyleE2EEES1W_S1Z_JEEENSA_5SM1004TMEM4LOAD26SM100_TMEM_LOAD_32dp32b32xENSA_13SM90_TMA_LOADENS17_IS1J_S1B_NSW_INSB_IJS1C_SK_EEENSB_IJSK_SE_EEEEEEENSA_39AutoVectorizingCopyWithAssumedAlignmentILi128EEENSA_14SM90_TMA_STOREES2G_S2I_S2I_EEEvvEEEEvNT_6ParamsE,"a",@progbits
	.sectionflags	@""
	.align	4
.nv.constant0._ZN7cutlass13device_kernelINS_4conv6kernel13ConvUniversalINS1_16ConvProblemShapeILNS1_8OperatorE2ELi2EEENS1_10collective14CollectiveConvINS1_47MainloopSm100TmaUmmaWarpSpecializedImplicitGemmILS5_2ELi20ELi2ELi1ELi2EN4cute5tupleIJNSA_1CILi2EEENSC_ILi1EEESE_EEEEENSB_IJNSC_ILi256EEENSB_IJNSC_ILi64EEEEEENSB_IJNSC_ILi32EEEEEEEEENS_6half_tESN_NSA_8TiledMMAINSA_8MMA_AtomIJNSA_26SM100_MMA_F16BF16_2x1SM_SSISN_SN_fLi256ELi64ELNSA_4UMMA5MajorE1ELSS_1ELNSR_7ScaleInE0ELST_0EEEEEENSA_6LayoutINSB_IJSE_SE_SE_EEENSB_IJNSC_ILi0EEESY_SY_EEEEENSB_IJNSA_10UnderscoreES11_S11_EEEEENS7_6detail27Sm100ImplicitGemmTileTraitsINSA_18SM100_TMA_2SM_LOADENSA_14ComposedLayoutINSA_7SwizzleILi3ELi4ELi3EEENSA_18smem_ptr_flag_bitsILi16EEENSW_INSB_IJSI_NSC_ILi8EEEEEENSB_IJSE_SI_EEEEEEEvEENS15_INSA_25SM100_TMA_2SM_LOAD_IM2COLENS17_INS18_ILi2ELi4ELi3EEES1B_NSW_INSB_IJSK_S1C_EEENSB_IJSE_SK_EEEEEEEvEEEENS_8epilogue10collective18CollectiveEpilogueINS1Q_23Sm100TmaWarpSpecializedILi3ELi2ELi32ELb1ELb0EEEJNSB_IJNSC_ILi128EEESJ_SL_EEENSB_IJNSW_IS1V_SE_EENSW_ISK_SE_EEEEESN_NSB_IJlNSB_IJSE_llEEESY_EEESN_S21_NS1Q_6fusion15FusionCallbacksIS1U_NS22_17LinearCombinationISN_fSN_fLNS_15FloatRoundStyleE2EEES1W_S1Z_JEEENSA_5SM1004TMEM4LOAD26SM100_TMEM_LOAD_32dp32b32xENSA_13SM90_TMA_LOADENS17_IS1J_S1B_NSW_INSB_IJS1C_SK_EEENSB_IJSK_SE_EEEEEEENSA_39AutoVectorizingCopyWithAssumedAlignmentILi128EEENSA_14SM90_TMA_STOREES2G_S2I_S2I_EEEvvEEEEvNT_6ParamsE:
	.zero		2944


//--------------------- SYMBOLS --------------------------

	.type		.nv.reservedSmem.offset0,@object
	.size		.nv.reservedSmem.offset0,0x4
	.type		.nv.reservedSmem.cap,@object
	.size		.nv.reservedSmem.cap,0x4
	.type		__assertfail,@function
